	.target	sm_80

	.elftype	@"ET_EXEC"


//--------------------- .note.nv.tkinfo           --------------------------
	.section	.note.nv.tkinfo,"",@"SHT_NOTE"
	.sectionflags	@"SHF_NOTE_NV_TKINFO"
	.tkinfo
        /*0018*/ 	.word	0x00000002
        /*0030*/ 	.string	""
        /*0030*/ 	.string	"ptxas"
        /*0030*/ 	.string	"Cuda compilation tools, release 13.0, V13.0.88"
        /*0030*/ 	.string	"Build cuda_13.0.r13.0/compiler.36424714_0"
        /*0030*/ 	.string	"-v  -suppress-debug-info  -lineinfo  -arch sm_80 "



//--------------------- .note.nv.cuinfo           --------------------------
	.section	.note.nv.cuinfo,"",@"SHT_NOTE"
	.sectionflags	@"SHF_NOTE_NV_CUINFO"
        /*0018*/ 	.short	0x0002
        /*001a*/ 	.short	0x0050
        /*001c*/ 	.short	0x0082
	.zero		2


//--------------------- .nv.info                  --------------------------
	.section	.nv.info,"",@"SHT_CUDA_INFO"
	.align	4


	//----- nvinfo : EIATTR_REGCOUNT
	.align		4
        /*0000*/ 	.byte	0x04, 0x2f
        /*0002*/ 	.short	(.L_1 - .L_0)
	.align		4
.L_0:
        /*0004*/ 	.word	index@(matmul_kernel)
        /*0008*/ 	.word	0x000000ff


	//----- nvinfo : EIATTR_FRAME_SIZE
	.align		4
.L_1:
        /*000c*/ 	.byte	0x04, 0x11
        /*000e*/ 	.short	(.L_3 - .L_2)
	.align		4
.L_2:
        /*0010*/ 	.word	index@(matmul_kernel)
        /*0014*/ 	.word	0x00000010


	//----- nvinfo : EIATTR_MIN_STACK_SIZE
	.align		4
.L_3:
        /*0018*/ 	.byte	0x04, 0x12
        /*001a*/ 	.short	(.L_5 - .L_4)
	.align		4
.L_4:
        /*001c*/ 	.word	index@(matmul_kernel)
        /*0020*/ 	.word	0x00000010
.L_5:


//--------------------- .nv.info.matmul_kernel    --------------------------
	.section	.nv.info.matmul_kernel,"",@"SHT_CUDA_INFO"
	.sectionflags	@""
	.align	4


	//----- nvinfo : EIATTR_CUDA_API_VERSION
	.align		4
        /*0000*/ 	.byte	0x04, 0x37
        /*0002*/ 	.short	(.L_7 - .L_6)
.L_6:
        /*0004*/ 	.word	0x00000082


	//----- nvinfo : EIATTR_SW2861232_WAR
	.align		4
.L_7:
        /*0008*/ 	.byte	0x01, 0x35
	.zero		2


	//----- nvinfo : EIATTR_PARAM_CBANK
	.align		4
        /*000c*/ 	.byte	0x04, 0x0a
        /*000e*/ 	.short	(.L_9 - .L_8)
	.align		4
.L_8:
        /*0010*/ 	.word	index@(.nv.constant0.matmul_kernel)
        /*0014*/ 	.short	0x0160
        /*0016*/ 	.short	0x0050


	//----- nvinfo : EIATTR_CBANK_PARAM_SIZE
	.align		4
.L_9:
        /*0018*/ 	.byte	0x03, 0x19
        /*001a*/ 	.short	0x0050


	//----- nvinfo : EIATTR_KPARAM_INFO
	.align		4
        /*001c*/ 	.byte	0x04, 0x17
        /*001e*/ 	.short	(.L_11 - .L_10)
.L_10:
        /*0020*/ 	.word	0x00000000
        /*0024*/ 	.short	0x000d
        /*0026*/ 	.short	0x0048
        /*0028*/ 	.byte	0x00, 0xf4, 0x21, 0x00


	//----- nvinfo : EIATTR_KPARAM_INFO
	.align		4
.L_11:
        /*002c*/ 	.byte	0x04, 0x17
        /*002e*/ 	.short	(.L_13 - .L_12)
.L_12:
        /*0030*/ 	.word	0x00000000
        /*0034*/ 	.short	0x000c
        /*0036*/ 	.short	0x0040
        /*0038*/ 	.byte	0x00, 0xf4, 0x21, 0x00


	//----- nvinfo : EIATTR_KPARAM_INFO
	.align		4
.L_13:
        /*003c*/ 	.byte	0x04, 0x17
        /*003e*/ 	.short	(.L_15 - .L_14)
.L_14:
        /*0040*/ 	.word	0x00000000
        /*0044*/ 	.short	0x000b
        /*0046*/ 	.short	0x0038
        /*0048*/ 	.byte	0x00, 0xf0, 0x11, 0x00


	//----- nvinfo : EIATTR_KPARAM_INFO
	.align		4
.L_15:
        /*004c*/ 	.byte	0x04, 0x17
        /*004e*/ 	.short	(.L_17 - .L_16)
.L_16:
        /*0050*/ 	.word	0x00000000
        /*0054*/ 	.short	0x000a
        /*0056*/ 	.short	0x0034
        /*0058*/ 	.byte	0x00, 0xf0, 0x11, 0x00


	//----- nvinfo : EIATTR_KPARAM_INFO
	.align		4
.L_17:
        /*005c*/ 	.byte	0x04, 0x17
        /*005e*/ 	.short	(.L_19 - .L_18)
.L_18:
        /*0060*/ 	.word	0x00000000
        /*0064*/ 	.short	0x0009
        /*0066*/ 	.short	0x0030
        /*0068*/ 	.byte	0x00, 0xf0, 0x11, 0x00


	//----- nvinfo : EIATTR_KPARAM_INFO
	.align		4
.L_19:
        /*006c*/ 	.byte	0x04, 0x17
        /*006e*/ 	.short	(.L_21 - .L_20)
.L_20:
        /*0070*/ 	.word	0x00000000
        /*0074*/ 	.short	0x0008
        /*0076*/ 	.short	0x002c
        /*0078*/ 	.byte	0x00, 0xf0, 0x11, 0x00


	//----- nvinfo : EIATTR_KPARAM_INFO
	.align		4
.L_21:
        /*007c*/ 	.byte	0x04, 0x17
        /*007e*/ 	.short	(.L_23 - .L_22)
.L_22:
        /*0080*/ 	.word	0x00000000
        /*0084*/ 	.short	0x0007
        /*0086*/ 	.short	0x0028
        /*0088*/ 	.byte	0x00, 0xf0, 0x11, 0x00


	//----- nvinfo : EIATTR_KPARAM_INFO
	.align		4
.L_23:
        /*008c*/ 	.byte	0x04, 0x17
        /*008e*/ 	.short	(.L_25 - .L_24)
.L_24:
        /*0090*/ 	.word	0x00000000
        /*0094*/ 	.short	0x0006
        /*0096*/ 	.short	0x0024
        /*0098*/ 	.byte	0x00, 0xf0, 0x11, 0x00


	//----- nvinfo : EIATTR_KPARAM_INFO
	.align		4
.L_25:
        /*009c*/ 	.byte	0x04, 0x17
        /*009e*/ 	.short	(.L_27 - .L_26)
.L_26:
        /*00a0*/ 	.word	0x00000000
        /*00a4*/ 	.short	0x0005
        /*00a6*/ 	.short	0x0020
        /*00a8*/ 	.byte	0x00, 0xf0, 0x11, 0x00


	//----- nvinfo : EIATTR_KPARAM_INFO
	.align		4
.L_27:
        /*00ac*/ 	.byte	0x04, 0x17
        /*00ae*/ 	.short	(.L_29 - .L_28)
.L_28:
        /*00b0*/ 	.word	0x00000000
        /*00b4*/ 	.short	0x0004
        /*00b6*/ 	.short	0x001c
        /*00b8*/ 	.byte	0x00, 0xf0, 0x11, 0x00


	//----- nvinfo : EIATTR_KPARAM_INFO
	.align		4
.L_29:
        /*00bc*/ 	.byte	0x04, 0x17
        /*00be*/ 	.short	(.L_31 - .L_30)
.L_30:
        /*00c0*/ 	.word	0x00000000
        /*00c4*/ 	.short	0x0003
        /*00c6*/ 	.short	0x0018
        /*00c8*/ 	.byte	0x00, 0xf0, 0x11, 0x00


	//----- nvinfo : EIATTR_KPARAM_INFO
	.align		4
.L_31:
        /*00cc*/ 	.byte	0x04, 0x17
        /*00ce*/ 	.short	(.L_33 - .L_32)
.L_32:
        /*00d0*/ 	.word	0x00000000
        /*00d4*/ 	.short	0x0002
        /*00d6*/ 	.short	0x0010
        /*00d8*/ 	.byte	0x00, 0xf4, 0x21, 0x00


	//----- nvinfo : EIATTR_KPARAM_INFO
	.align		4
.L_33:
        /*00dc*/ 	.byte	0x04, 0x17
        /*00de*/ 	.short	(.L_35 - .L_34)
.L_34:
        /*00e0*/ 	.word	0x00000000
        /*00e4*/ 	.short	0x0001
        /*00e6*/ 	.short	0x0008
        /*00e8*/ 	.byte	0x00, 0xf4, 0x21, 0x00


	//----- nvinfo : EIATTR_KPARAM_INFO
	.align		4
.L_35:
        /*00ec*/ 	.byte	0x04, 0x17
        /*00ee*/ 	.short	(.L_37 - .L_36)
.L_36:
        /*00f0*/ 	.word	0x00000000
        /*00f4*/ 	.short	0x0000
        /*00f6*/ 	.short	0x0000
        /*00f8*/ 	.byte	0x00, 0xf4, 0x21, 0x00


	//----- nvinfo : EIATTR_MAXREG_COUNT
	.align		4
.L_37:
        /*00fc*/ 	.byte	0x03, 0x1b
        /*00fe*/ 	.short	0x00ff


	//----- nvinfo : EIATTR_NUM_BARRIERS
	.align		4
        /*0100*/ 	.byte	0x02, 0x4c
        /*0102*/ 	.byte	0x01
	.zero		1


	//----- nvinfo : EIATTR_ANNOTATIONS
	.align		4
        /*0104*/ 	.byte	0x04, 0x55
        /*0106*/ 	.short	(.L_39 - .L_38)


	//   ....[0]....
.L_38:
        /*0108*/ 	.word	0x00000001
        /*010c*/ 	.byte	0x10, 0x0c, 0x00, 0x00, 0x01, 0x00, 0x00, 0x00, 0x50, 0x59, 0x00, 0x00, 0x01, 0x00, 0x00, 0x00
        /*011c*/ 	.byte	0xc0, 0x69, 0x00, 0x00, 0x01, 0x00, 0x00, 0x00, 0xa0, 0x6f, 0x00, 0x00, 0x01, 0x00, 0x00, 0x00
        /*012c*/ 	.byte	0xc0, 0x79, 0x00, 0x00, 0x01, 0x00, 0x00, 0x00, 0x70, 0xbb, 0x00, 0x00, 0x01, 0x00, 0x00, 0x00
        /*013c*/ 	.byte	0x90, 0xbb, 0x00, 0x00


	//----- nvinfo : EIATTR_MERCURY_ISA_VERSION
	.align		4
.L_39:
        /*0140*/ 	.byte	0x03, 0x5f
        /*0142*/ 	.short	0x0000


	//----- nvinfo : EIATTR_EXIT_INSTR_OFFSETS
	.align		4
        /*0144*/ 	.byte	0x04, 0x1c
        /*0146*/ 	.short	(.L_41 - .L_40)


	//   ....[0]....
.L_40:
        /*0148*/ 	.word	0x0000d9f0


	//   ....[1]....
        /*014c*/ 	.word	0x0000da10


	//----- nvinfo : EIATTR_REQNTID
	.align		4
.L_41:
        /*0150*/ 	.byte	0x04, 0x10
        /*0152*/ 	.short	(.L_43 - .L_42)
.L_42:
        /*0154*/ 	.word	0x00000080
        /*0158*/ 	.word	0x00000001
        /*015c*/ 	.word	0x00000001
.L_43:


//--------------------- .nv.callgraph             --------------------------
	.section	.nv.callgraph,"",@"SHT_CUDA_CALLGRAPH"
	.align	4
	.sectionentsize	8
	.align		4
        /*0000*/ 	.word	0x00000000
	.align		4
        /*0004*/ 	.word	0xffffffff
	.align		4
        /*0008*/ 	.word	0x00000000
	.align		4
        /*000c*/ 	.word	0xfffffffe
	.align		4
        /*0010*/ 	.word	0x00000000
	.align		4
        /*0014*/ 	.word	0xfffffffd
	.align		4
        /*0018*/ 	.word	0x00000000
	.align		4
        /*001c*/ 	.word	0xfffffffc


//--------------------- .nv.rel.action            --------------------------
	.section	.nv.rel.action,"",@"SHT_CUDA_RELOCINFO"
	.align	8
	.sectionentsize	8
        /*0000*/ 	.byte	0x73, 0x00, 0x00, 0x00, 0x00, 0x00, 0x00, 0x00, 0x00, 0x00, 0x00, 0x11, 0x25, 0x00, 0x05, 0x36


//--------------------- .nv.constant0.matmul_kernel --------------------------
	.section	.nv.constant0.matmul_kernel,"a",@progbits
	.sectionflags	@""
	.align	4
.nv.constant0.matmul_kernel:
	.zero		432


//--------------------- .text.matmul_kernel       --------------------------
	.section	.text.matmul_kernel,"ax",@progbits
	.sectioninfo	@"SHI_REGISTERS=255"
	.align	128
        .global         matmul_kernel
        .type           matmul_kernel,@function
        .size           matmul_kernel,(.L_x_4 - matmul_kernel)
        .other          matmul_kernel,@"STO_CUDA_ENTRY STV_DEFAULT"
matmul_kernel:
.text.matmul_kernel:
[----:B------:R-:W-:Y:S02]  /*0000*/  IMAD.MOV.U32 R1, RZ, RZ, c[0x0][0x28] ;  /* 0x00000a00ff017624 */ /* 0x000fe400078e00ff */
[----:B------:R-:W-:Y:S01]  /*0010*/  IMAD.MOV.U32 R0, RZ, RZ, c[0x0][0x17c] ;  /* 0x00005f00ff007624 */ /* 0x000fe200078e00ff */
[----:B------:R-:W1:Y:S01]  /*0020*/  S2R R5, SR_CTAID.X ;  /* 0x0000000000057919 */ /* 0x000e620000002500 */
[----:B------:R-:W-:Y:S01]  /*0030*/  IMAD.MOV.U32 R252, RZ, RZ, c[0x0][0x188] ;  /* 0x00006200fffc7624 */ /* 0x000fe200078e00ff */
[----:B------:R-:W-:Y:S01]  /*0040*/  IADD3 R1, R1, -0x10, RZ ;  /* 0xfffffff001017810 */ /* 0x000fe20007ffe0ff */
[----:B------:R-:W-:Y:S01]  /*0050*/  ULDC.64 UR4, c[0x0][0x118] ;  /* 0x0000460000047ab9 */ /* 0x000fe20000000a00 */
[----:B------:R-:W-:Y:S01]  /*0060*/  IADD3 R0, R0, 0x3f, RZ ;  /* 0x0000003f00007810 */ /* 0x000fe20007ffe0ff */
[----:B------:R-:W2:Y:S01]  /*0070*/  S2R R86, SR_TID.X ;  /* 0x0000000000567919 */ /* 0x000ea20000002100 */
[C---:B------:R-:W-:Y:S02]  /*0080*/  IMAD.SHL.U32 R60, R252.reuse, 0x2, RZ ;  /* 0x00000002fc3c7824 */ /* 0x040fe400078e00ff */
[----:B------:R-:W-:Y:S01]  /*0090*/  SHF.R.S32.HI R3, RZ, 0x1f, R0 ;  /* 0x0000001fff037819 */ /* 0x000fe20000011400 */
[----:B------:R-:W-:-:S02]  /*00a0*/  IMAD.SHL.U32 R17, R252, 0x4, RZ ;  /* 0x00000004fc117824 */ /* 0x000fc400078e00ff */
[C---:B------:R-:W-:Y:S01]  /*00b0*/  IMAD R16, R252.reuse, 0xc, RZ ;  /* 0x0000000cfc107824 */ /* 0x040fe200078e02ff */
[----:B------:R-:W-:Y:S01]  /*00c0*/  LEA.HI R3, R3, R0, RZ, 0x6 ;  /* 0x0000000003037211 */ /* 0x000fe200078f30ff */
[C---:B------:R-:W-:Y:S02]  /*00d0*/  IMAD R41, R252.reuse, 0x18, RZ ;  /* 0x00000018fc297824 */ /* 0x040fe400078e02ff */
[C---:B------:R-:W-:Y:S01]  /*00e0*/  IMAD R59, R252.reuse, 0x3, RZ ;  /* 0x00000003fc3b7824 */ /* 0x040fe200078e02ff */
[----:B------:R-:W-:Y:S01]  /*00f0*/  SHF.R.S32.HI R4, RZ, 0x6, R3 ;  /* 0x00000006ff047819 */ /* 0x000fe20000011403 */
[C---:B------:R-:W-:Y:S02]  /*0100*/  IMAD R57, R252.reuse, 0x6, RZ ;  /* 0x00000006fc397824 */ /* 0x040fe400078e02ff */
[C---:B------:R-:W-:Y:S01]  /*0110*/  IMAD R45, R252.reuse, 0x14, RZ ;  /* 0x00000014fc2d7824 */ /* 0x040fe200078e02ff */
[-C--:B------:R-:W-:Y:S01]  /*0120*/  IABS R7, R4.reuse ;  /* 0x0000000400077213 */ /* 0x080fe20000000000 */
[C---:B------:R-:W-:Y:S01]  /*0130*/  IMAD R58, R252.reuse, 0x5, RZ ;  /* 0x00000005fc3a7824 */ /* 0x040fe200078e02ff */
[----:B------:R-:W-:Y:S01]  /*0140*/  IABS R10, R4 ;  /* 0x00000004000a7213 */ /* 0x000fe20000000000 */
[C---:B------:R-:W-:Y:S01]  /*0150*/  IMAD.SHL.U32 R55, R252.reuse, 0x8, RZ ;  /* 0x00000008fc377824 */ /* 0x040fe200078e00ff */
[----:B------:R-:W3:Y:S01]  /*0160*/  I2F.RP R0, R7 ;  /* 0x0000000700007306 */ /* 0x000ee20000209400 */
[----:B-1----:R-:W-:Y:S01]  /*0170*/  IABS R8, R5 ;  /* 0x0000000500087213 */ /* 0x002fe20000000000 */
[----:B------:R-:W-:-:S02]  /*0180*/  IMAD R37, R252, 0x1c, RZ ;  /* 0x0000001cfc257824 */ /* 0x000fc400078e02ff */
[----:B------:R-:W-:Y:S01]  /*0190*/  IMAD R25, R252, 0x28, RZ ;  /* 0x00000028fc197824 */ /* 0x000fe200078e02ff */
[----:B--2---:R-:W-:Y:S01]  /*01a0*/  LOP3.LUT R12, R86, 0x7f, RZ, 0xc0, !PT ;  /* 0x0000007f560c7812 */ /* 0x004fe200078ec0ff */
[----:B------:R-:W-:Y:S01]  /*01b0*/  IMAD R56, R252, 0x7, RZ ;  /* 0x00000007fc387824 */ /* 0x000fe200078e02ff */
[----:B------:R-:W-:Y:S01]  /*01c0*/  LOP3.LUT R239, R86, 0x3f, RZ, 0xc0, !PT ;  /* 0x0000003f56ef7812 */ /* 0x000fe200078ec0ff */
[C---:B------:R-:W-:Y:S01]  /*01d0*/  IMAD R53, R252.reuse, 0xa, RZ ;  /* 0x0000000afc357824 */ /* 0x040fe200078e02ff */
[----:B------:R-:W-:Y:S01]  /*01e0*/  SHF.R.S32.HI R89, RZ, 0x6, R86 ;  /* 0x00000006ff597819 */ /* 0x000fe20000011456 */
[C---:B------:R-:W-:Y:S02]  /*01f0*/  IMAD R28, R252.reuse, 0x24, RZ ;  /* 0x00000024fc1c7824 */ /* 0x040fe400078e02ff */
[C---:B------:R-:W-:Y:S01]  /*0200*/  IMAD R18, R252.reuse, 0x30, RZ ;  /* 0x00000030fc127824 */ /* 0x040fe200078e02ff */
[----:B------:R-:W-:Y:S01]  /*0210*/  SGXT R89, R89, 0x1 ;  /* 0x000000015959781a */ /* 0x000fe20000000200 */
[C---:B------:R-:W-:Y:S01]  /*0220*/  IMAD R54, R252.reuse, 0x9, RZ ;  /* 0x00000009fc367824 */ /* 0x040fe200078e02ff */
[----:B---3--:R-:W1:Y:S01]  /*0230*/  MUFU.RCP R0, R0 ;  /* 0x0000000000007308 */ /* 0x008e620000001000 */
[----:B------:R-:W-:-:S02]  /*0240*/  IMAD R21, R252, 0x2c, RZ ;  /* 0x0000002cfc157824 */ /* 0x000fc400078e02ff */
[C---:B------:R-:W-:Y:S02]  /*0250*/  IMAD R14, R252.reuse, 0x38, RZ ;  /* 0x00000038fc0e7824 */ /* 0x040fe400078e02ff */
[C---:B------:R-:W-:Y:S02]  /*0260*/  IMAD R52, R252.reuse, 0xb, RZ ;  /* 0x0000000bfc347824 */ /* 0x040fe400078e02ff */
[C---:B------:R-:W-:Y:S02]  /*0270*/  IMAD R35, R252.reuse, 0xe, RZ ;  /* 0x0000000efc237824 */ /* 0x040fe400078e02ff */
[C---:B------:R-:W-:Y:S02]  /*0280*/  IMAD R15, R252.reuse, 0x34, RZ ;  /* 0x00000034fc0f7824 */ /* 0x040fe400078e02ff */
[C---:B------:R-:W-:Y:S02]  /*0290*/  IMAD R51, R252.reuse, 0xd, RZ ;  /* 0x0000000dfc337824 */ /* 0x040fe400078e02ff */
[----:B------:R-:W-:-:S02]  /*02a0*/  IMAD.SHL.U32 R49, R252, 0x10, RZ ;  /* 0x00000010fc317824 */ /* 0x000fc400078e00ff */
[----:B------:R-:W-:Y:S01]  /*02b0*/  IMAD R13, R252, 0x3c, RZ ;  /* 0x0000003cfc0d7824 */ /* 0x000fe200078e02ff */
[----:B-1----:R-:W-:Y:S01]  /*02c0*/  IADD3 R2, R0, 0xffffffe, RZ ;  /* 0x0ffffffe00027810 */ /* 0x002fe20007ffe0ff */
[----:B------:R-:W-:Y:S02]  /*02d0*/  IMAD.MOV R0, RZ, RZ, -R10 ;  /* 0x000000ffff007224 */ /* 0x000fe400078e0a0a */
[C---:B------:R-:W-:Y:S01]  /*02e0*/  IMAD R159, R252.reuse, 0x48, RZ ;  /* 0x00000048fc9f7824 */ /* 0x040fe200078e02ff */
[----:B------:R1:W2:Y:S01]  /*02f0*/  F2I.FTZ.U32.TRUNC.NTZ R3, R2 ;  /* 0x0000000200037305 */ /* 0x0002a2000021f000 */
[C---:B------:R-:W-:Y:S02]  /*0300*/  IMAD R50, R252.reuse, 0xf, RZ ;  /* 0x0000000ffc327824 */ /* 0x040fe400078e02ff */
[C---:B------:R-:W-:Y:S02]  /*0310*/  IMAD R47, R252.reuse, 0x12, RZ ;  /* 0x00000012fc2f7824 */ /* 0x040fe400078e02ff */
[----:B------:R-:W-:-:S02]  /*0320*/  IMAD R193, R252, 0x44, RZ ;  /* 0x00000044fcc17824 */ /* 0x000fc400078e02ff */
[C---:B------:R-:W-:Y:S02]  /*0330*/  IMAD R219, R252.reuse, 0x50, RZ ;  /* 0x00000050fcdb7824 */ /* 0x040fe400078e02ff */
[----:B-1----:R-:W-:Y:S02]  /*0340*/  IMAD.MOV.U32 R2, RZ, RZ, RZ ;  /* 0x000000ffff027224 */ /* 0x002fe400078e00ff */
[C---:B------:R-:W-:Y:S02]  /*0350*/  IMAD R48, R252.reuse, 0x11, RZ ;  /* 0x00000011fc307824 */ /* 0x040fe400078e02ff */
[C---:B------:R-:W-:Y:S02]  /*0360*/  IMAD R127, R252.reuse, 0x4c, RZ ;  /* 0x0000004cfc7f7824 */ /* 0x040fe400078e02ff */
[----:B------:R-:W-:Y:S02]  /*0370*/  IMAD R153, R252, 0x58, RZ ;  /* 0x00000058fc997824 */ /* 0x000fe400078e02ff */
[----:B--2---:R-:W-:-:S02]  /*0380*/  IMAD.MOV R6, RZ, RZ, -R3 ;  /* 0x000000ffff067224 */ /* 0x004fc400078e0a03 */
[----:B------:R-:W-:Y:S02]  /*0390*/  IMAD R46, R252, 0x13, RZ ;  /* 0x00000013fc2e7824 */ /* 0x000fe400078e02ff */
[----:B------:R-:W-:Y:S02]  /*03a0*/  IMAD R9, R6, R7, RZ ;  /* 0x0000000706097224 */ /* 0x000fe400078e02ff */
[----:B------:R-:W-:Y:S02]  /*03b0*/  IMAD.MOV.U32 R6, RZ, RZ, R8 ;  /* 0x000000ffff067224 */ /* 0x000fe400078e0008 */
[----:B------:R-:W-:-:S04]  /*03c0*/  IMAD.HI.U32 R3, R3, R9, R2 ;  /* 0x0000000903037227 */ /* 0x000fc800078e0002 */
[----:B------:R-:W-:Y:S02]  /*03d0*/  IMAD R43, R252, 0x16, RZ ;  /* 0x00000016fc2b7824 */ /* 0x000fe400078e02ff */
[----:B------:R-:W-:-:S04]  /*03e0*/  IMAD.HI.U32 R3, R3, R6, RZ ;  /* 0x0000000603037227 */ /* 0x000fc800078e00ff */
[----:B------:R-:W-:Y:S02]  /*03f0*/  IMAD R0, R3, R0, R6 ;  /* 0x0000000003007224 */ /* 0x000fe400078e0206 */
[C---:B------:R-:W-:Y:S02]  /*0400*/  IMAD R185, R252.reuse, 0x54, RZ ;  /* 0x00000054fcb97824 */ /* 0x040fe400078e02ff */
[C---:B------:R-:W-:Y:S01]  /*0410*/  IMAD R217, R252.reuse, 0x60, RZ ;  /* 0x00000060fcd97824 */ /* 0x040fe200078e02ff */
[----:B------:R-:W-:Y:S01]  /*0420*/  ISETP.GT.U32.AND P1, PT, R7, R0, PT ;  /* 0x000000000700720c */ /* 0x000fe20003f24070 */
[C---:B------:R-:W-:Y:S02]  /*0430*/  IMAD R44, R252.reuse, 0x15, RZ ;  /* 0x00000015fc2c7824 */ /* 0x040fe400078e02ff */
[C---:B------:R-:W-:Y:S02]  /*0440*/  IMAD R121, R252.reuse, 0x5c, RZ ;  /* 0x0000005cfc797824 */ /* 0x040fe400078e02ff */
[----:B------:R-:W-:-:S02]  /*0450*/  IMAD R155, R252, 0x68, RZ ;  /* 0x00000068fc9b7824 */ /* 0x000fc400078e02ff */
[C---:B------:R-:W-:Y:S02]  /*0460*/  IMAD R42, R252.reuse, 0x17, RZ ;  /* 0x00000017fc2a7824 */ /* 0x040fe400078e02ff */
[C---:B------:R-:W-:Y:S02]  /*0470*/  IMAD R39, R252.reuse, 0x1a, RZ ;  /* 0x0000001afc277824 */ /* 0x040fe400078e02ff */
[----:B------:R-:W-:Y:S02]  /*0480*/  IMAD R187, R252, 0x64, RZ ;  /* 0x00000064fcbb7824 */ /* 0x000fe400078e02ff */
[----:B------:R-:W-:Y:S01]  /*0490*/  @!P1 IMAD.IADD R0, R0, 0x1, -R7 ;  /* 0x0000000100009824 */ /* 0x000fe200078e0a07 */
[----:B------:R-:W-:Y:S01]  /*04a0*/  @!P1 IADD3 R3, R3, 0x1, RZ ;  /* 0x0000000103039810 */ /* 0x000fe20007ffe0ff */
[----:B------:R-:W-:Y:S01]  /*04b0*/  IMAD R215, R252, 0x70, RZ ;  /* 0x00000070fcd77824 */ /* 0x000fe200078e02ff */
[----:B------:R-:W-:Y:S01]  /*04c0*/  ISETP.NE.AND P1, PT, R4, RZ, PT ;  /* 0x000000ff0400720c */ /* 0x000fe20003f25270 */
[----:B------:R-:W-:Y:S01]  /*04d0*/  IMAD R40, R252, 0x19, RZ ;  /* 0x00000019fc287824 */ /* 0x000fe200078e02ff */
[----:B------:R-:W-:Y:S01]  /*04e0*/  ISETP.GE.U32.AND P0, PT, R0, R7, PT ;  /* 0x000000070000720c */ /* 0x000fe20003f06070 */
[C---:B------:R-:W-:Y:S01]  /*04f0*/  IMAD R113, R252.reuse, 0x6c, RZ ;  /* 0x0000006cfc717824 */ /* 0x040fe200078e02ff */
[----:B------:R-:W-:Y:S01]  /*0500*/  LOP3.LUT R0, R5, R4, RZ, 0x3c, !PT ;  /* 0x0000000405007212 */ /* 0x000fe200078e3cff */
[----:B------:R-:W-:-:S02]  /*0510*/  IMAD R149, R252, 0x78, RZ ;  /* 0x00000078fc957824 */ /* 0x000fc400078e02ff */
[----:B------:R-:W-:Y:S01]  /*0520*/  IMAD R38, R252, 0x1b, RZ ;  /* 0x0000001bfc267824 */ /* 0x000fe200078e02ff */
[----:B------:R-:W-:Y:S01]  /*0530*/  ISETP.GE.AND P2, PT, R0, RZ, PT ;  /* 0x000000ff0000720c */ /* 0x000fe20003f46270 */
[----:B------:R-:W-:Y:S02]  /*0540*/  IMAD.MOV.U32 R0, RZ, RZ, c[0x0][0x178] ;  /* 0x00005e00ff007624 */ /* 0x000fe400078e00ff */
[C---:B------:R-:W-:Y:S02]  /*0550*/  IMAD R34, R252.reuse, 0x1e, RZ ;  /* 0x0000001efc227824 */ /* 0x040fe400078e02ff */
[----:B------:R-:W-:Y:S01]  /*0560*/  IMAD R181, R252, 0x74, RZ ;  /* 0x00000074fcb57824 */ /* 0x000fe200078e02ff */
[----:B------:R-:W-:Y:S01]  /*0570*/  IADD3 R0, R0, 0x7f, RZ ;  /* 0x0000007f00007810 */ /* 0x000fe20007ffe0ff */
[C---:B------:R-:W-:Y:S01]  /*0580*/  IMAD R36, R252.reuse, 0x1d, RZ ;  /* 0x0000001dfc247824 */ /* 0x040fe200078e02ff */
[----:B------:R-:W-:Y:S01]  /*0590*/  @P0 IADD3 R3, R3, 0x1, RZ ;  /* 0x0000000103030810 */ /* 0x000fe20007ffe0ff */
[----:B------:R-:W-:-:S02]  /*05a0*/  IMAD R119, R252, 0x7c, RZ ;  /* 0x0000007cfc777824 */ /* 0x000fc400078e02ff */
[C---:B------:R-:W-:Y:S02]  /*05b0*/  IMAD R151, R252.reuse, 0x88, RZ ;  /* 0x00000088fc977824 */ /* 0x040fe400078e02ff */
[----:B------:R-:W-:Y:S01]  /*05c0*/  IMAD.MOV.U32 R8, RZ, RZ, R3 ;  /* 0x000000ffff087224 */ /* 0x000fe200078e0003 */
[----:B------:R-:W-:Y:S01]  /*05d0*/  SHF.R.S32.HI R3, RZ, 0x1f, R0 ;  /* 0x0000001fff037819 */ /* 0x000fe20000011400 */
[C---:B------:R-:W-:Y:S02]  /*05e0*/  IMAD R32, R252.reuse, 0x1f, RZ ;  /* 0x0000001ffc207824 */ /* 0x040fe400078e02ff */
[----:B------:R-:W-:Y:S01]  /*05f0*/  @!P2 IMAD.MOV R8, RZ, RZ, -R8 ;  /* 0x000000ffff08a224 */ /* 0x000fe200078e0a08 */
[----:B------:R-:W-:Y:S01]  /*0600*/  LEA.HI R3, R3, R0, RZ, 0x7 ;  /* 0x0000000003037211 */ /* 0x000fe200078f38ff */
[C---:B------:R-:W-:Y:S01]  /*0610*/  IMAD R30, R252.reuse, 0x22, RZ ;  /* 0x00000022fc1e7824 */ /* 0x040fe200078e02ff */
[----:B------:R-:W-:Y:S01]  /*0620*/  @!P1 LOP3.LUT R8, RZ, R4, RZ, 0x33, !PT ;  /* 0x00000004ff089212 */ /* 0x000fe200078e33ff */
[----:B------:R-:W-:-:S02]  /*0630*/  IMAD R183, R252, 0x84, RZ ;  /* 0x00000084fcb77824 */ /* 0x000fc400078e02ff */
[C---:B------:R-:W-:Y:S01]  /*0640*/  IMAD R211, R252.reuse, 0x90, RZ ;  /* 0x00000090fcd37824 */ /* 0x040fe200078e02ff */
[----:B------:R-:W-:Y:S01]  /*0650*/  LEA.HI.SX32 R3, R3, -R8, 0x19 ;  /* 0x8000000803037211 */ /* 0x000fe200078fcaff */
[----:B------:R-:W-:Y:S02]  /*0660*/  IMAD.MOV R6, RZ, RZ, -R8 ;  /* 0x000000ffff067224 */ /* 0x000fe400078e0a08 */
[----:B------:R-:W-:Y:S01]  /*0670*/  IMAD R31, R252, 0x21, RZ ;  /* 0x00000021fc1f7824 */ /* 0x000fe200078e02ff */
[----:B------:R-:W-:Y:S01]  /*0680*/  IMNMX R11, R3, 0x1, PT ;  /* 0x00000001030b7817 */ /* 0x000fe20003800200 */
[----:B------:R-:W-:Y:S02]  /*0690*/  IMAD R6, R4, R6, R5 ;  /* 0x0000000604067224 */ /* 0x000fe400078e0205 */
[C---:B------:R-:W-:Y:S01]  /*06a0*/  IMAD R117, R252.reuse, 0x8c, RZ ;  /* 0x0000008cfc757824 */ /* 0x040fe200078e02ff */
[-C--:B------:R-:W-:Y:S01]  /*06b0*/  IABS R7, R11.reuse ;  /* 0x0000000b00077213 */ /* 0x080fe20000000000 */
[C---:B------:R-:W-:Y:S01]  /*06c0*/  IMAD R145, R252.reuse, 0x98, RZ ;  /* 0x00000098fc917824 */ /* 0x040fe200078e02ff */
[----:B------:R-:W-:Y:S01]  /*06d0*/  IABS R10, R11 ;  /* 0x0000000b000a7213 */ /* 0x000fe20000000000 */
[C---:B------:R-:W-:Y:S01]  /*06e0*/  IMAD R29, R252.reuse, 0x23, RZ ;  /* 0x00000023fc1d7824 */ /* 0x040fe200078e02ff */
[----:B------:R-:W1:Y:S01]  /*06f0*/  I2F.RP R0, R7 ;  /* 0x0000000700007306 */ /* 0x000e620000209400 */
[----:B------:R-:W-:-:S02]  /*0700*/  IMAD R26, R252, 0x26, RZ ;  /* 0x00000026fc1a7824 */ /* 0x000fc400078e02ff */
[C---:B------:R-:W-:Y:S02]  /*0710*/  IMAD R177, R252.reuse, 0x94, RZ ;  /* 0x00000094fcb17824 */ /* 0x040fe400078e02ff */
[C---:B------:R-:W-:Y:S02]  /*0720*/  IMAD R209, R252.reuse, 0xa0, RZ ;  /* 0x000000a0fcd17824 */ /* 0x040fe400078e02ff */
[C---:B------:R-:W-:Y:S02]  /*0730*/  IMAD R27, R252.reuse, 0x25, RZ ;  /* 0x00000025fc1b7824 */ /* 0x040fe400078e02ff */
[C---:B------:R-:W-:Y:S02]  /*0740*/  IMAD R115, R252.reuse, 0x9c, RZ ;  /* 0x0000009cfc737824 */ /* 0x040fe400078e02ff */
[C---:B------:R-:W-:Y:S02]  /*0750*/  IMAD R147, R252.reuse, 0xa8, RZ ;  /* 0x000000a8fc937824 */ /* 0x040fe400078e02ff */
[----:B------:R-:W-:-:S02]  /*0760*/  IMAD R23, R252, 0x2a, RZ ;  /* 0x0000002afc177824 */ /* 0x000fc400078e02ff */
[C---:B------:R-:W-:Y:S01]  /*0770*/  IMAD R179, R252.reuse, 0xa4, RZ ;  /* 0x000000a4fcb37824 */ /* 0x040fe200078e02ff */
[----:B-1----:R-:W1:Y:S01]  /*0780*/  MUFU.RCP R0, R0 ;  /* 0x0000000000007308 */ /* 0x002e620000001000 */
[C---:B------:R-:W-:Y:S02]  /*0790*/  IMAD R207, R252.reuse, 0xb0, RZ ;  /* 0x000000b0fccf7824 */ /* 0x040fe400078e02ff */
[C---:B------:R-:W-:Y:S02]  /*07a0*/  IMAD R24, R252.reuse, 0x29, RZ ;  /* 0x00000029fc187824 */ /* 0x040fe400078e02ff */
[C---:B------:R-:W-:Y:S02]  /*07b0*/  IMAD R111, R252.reuse, 0xac, RZ ;  /* 0x000000acfc6f7824 */ /* 0x040fe400078e02ff */
[C---:B------:R-:W-:Y:S02]  /*07c0*/  IMAD R141, R252.reuse, 0xb8, RZ ;  /* 0x000000b8fc8d7824 */ /* 0x040fe400078e02ff */
[----:B------:R-:W-:-:S02]  /*07d0*/  IMAD R22, R252, 0x2b, RZ ;  /* 0x0000002bfc167824 */ /* 0x000fc400078e02ff */
[C---:B------:R-:W-:Y:S02]  /*07e0*/  IMAD R173, R252.reuse, 0xb4, RZ ;  /* 0x000000b4fcad7824 */ /* 0x040fe400078e02ff */
[C---:B------:R-:W-:Y:S02]  /*07f0*/  IMAD R123, R252.reuse, 0xc0, RZ ;  /* 0x000000c0fc7b7824 */ /* 0x040fe400078e02ff */
[----:B------:R-:W-:Y:S01]  /*0800*/  IMAD R20, R252, 0x2d, RZ ;  /* 0x0000002dfc147824 */ /* 0x000fe200078e02ff */
[----:B-1----:R-:W-:Y:S01]  /*0810*/  IADD3 R2, R0, 0xffffffe, RZ ;  /* 0x0ffffffe00027810 */ /* 0x002fe20007ffe0ff */
[C---:B------:R-:W-:Y:S02]  /*0820*/  IMAD R33, R252.reuse, 0xbc, RZ ;  /* 0x000000bcfc217824 */ /* 0x040fe400078e02ff */
[C---:B------:R-:W-:Y:S01]  /*0830*/  IMAD R143, R252.reuse, 0xc8, RZ ;  /* 0x000000c8fc8f7824 */ /* 0x040fe200078e02ff */
[----:B------:R1:W2:Y:S01]  /*0840*/  F2I.FTZ.U32.TRUNC.NTZ R3, R2 ;  /* 0x0000000200037305 */ /* 0x0002a2000021f000 */
[----:B------:R-:W-:-:S02]  /*0850*/  IMAD R175, R252, 0xc4, RZ ;  /* 0x000000c4fcaf7824 */ /* 0x000fc400078e02ff */
[C---:B------:R-:W-:Y:S02]  /*0860*/  IMAD R203, R252.reuse, 0xd0, RZ ;  /* 0x000000d0fccb7824 */ /* 0x040fe400078e02ff */
[C---:B------:R-:W-:Y:S02]  /*0870*/  IMAD R137, R252.reuse, 0xd8, RZ ;  /* 0x000000d8fc897824 */ /* 0x040fe400078e02ff */
[C---:B------:R-:W-:Y:S02]  /*0880*/  IMAD R169, R252.reuse, 0xd4, RZ ;  /* 0x000000d4fca97824 */ /* 0x040fe400078e02ff */
[----:B-1----:R-:W-:Y:S02]  /*0890*/  IMAD.MOV.U32 R2, RZ, RZ, RZ ;  /* 0x000000ffff027224 */ /* 0x002fe400078e00ff */
[C---:B------:R-:W-:Y:S02]  /*08a0*/  IMAD R205, R252.reuse, 0xe0, RZ ;  /* 0x000000e0fccd7824 */ /* 0x040fe400078e02ff */
[----:B------:R-:W-:-:S02]  /*08b0*/  IMAD R139, R252, 0xe8, RZ ;  /* 0x000000e8fc8b7824 */ /* 0x000fc400078e02ff */
[C---:B------:R-:W-:Y:S02]  /*08c0*/  IMAD R171, R252.reuse, 0xe4, RZ ;  /* 0x000000e4fcab7824 */ /* 0x040fe400078e02ff */
[----:B--2---:R-:W-:Y:S02]  /*08d0*/  IMAD.MOV R9, RZ, RZ, -R3 ;  /* 0x000000ffff097224 */ /* 0x004fe400078e0a03 */
[C---:B------:R-:W-:Y:S02]  /*08e0*/  IMAD R199, R252.reuse, 0xf0, RZ ;  /* 0x000000f0fcc77824 */ /* 0x040fe400078e02ff */
[----:B------:R-:W-:Y:S01]  /*08f0*/  IMAD.MOV.U32 R4, RZ, RZ, R9 ;  /* 0x000000ffff047224 */ /* 0x000fe200078e0009 */
[----:B------:R-:W-:Y:S01]  /*0900*/  IABS R9, R6 ;  /* 0x0000000600097213 */ /* 0x000fe20000000000 */
[----:B------:R-:W-:Y:S02]  /*0910*/  IMAD R133, R252, 0xf8, RZ ;  /* 0x000000f8fc857824 */ /* 0x000fe400078e02ff */
[----:B------:R-:W-:-:S02]  /*0920*/  IMAD R5, R4, R7, RZ ;  /* 0x0000000704057224 */ /* 0x000fc400078e02ff */
[----:B------:R-:W-:Y:S01]  /*0930*/  IMAD.MOV.U32 R4, RZ, RZ, R9 ;  /* 0x000000ffff047224 */ /* 0x000fe200078e0009 */
[----:B------:R-:W-:Y:S01]  /*0940*/  IABS R9, c[0x0][0x178] ;  /* 0x00005e0000097a13 */ /* 0x000fe20000000000 */
[----:B------:R-:W-:-:S04]  /*0950*/  IMAD.HI.U32 R3, R3, R5, R2 ;  /* 0x0000000503037227 */ /* 0x000fc800078e0002 */
[----:B------:R-:W-:Y:S02]  /*0960*/  IMAD.MOV R5, RZ, RZ, -R10 ;  /* 0x000000ffff057224 */ /* 0x000fe400078e0a0a */
[----:B------:R-:W-:-:S04]  /*0970*/  IMAD.HI.U32 R0, R3, R4, RZ ;  /* 0x0000000403007227 */ /* 0x000fc800078e00ff */
[----:B------:R-:W-:Y:S02]  /*0980*/  IMAD R2, R0, R5, R4 ;  /* 0x0000000500027224 */ /* 0x000fe400078e0204 */
[----:B------:R-:W1:Y:S01]  /*0990*/  I2F.RP R4, R9 ;  /* 0x0000000900047306 */ /* 0x000e620000209400 */
[C---:B------:R-:W-:Y:S02]  /*09a0*/  IMAD R10, R252.reuse, 0x35, RZ ;  /* 0x00000035fc0a7824 */ /* 0x040fe400078e02ff */
[----:B------:R-:W-:Y:S01]  /*09b0*/  ISETP.GT.U32.AND P1, PT, R7, R2, PT ;  /* 0x000000020700720c */ /* 0x000fe20003f24070 */
[----:B------:R-:W-:Y:S02]  /*09c0*/  IMAD R165, R252, 0xf4, RZ ;  /* 0x000000f4fca57824 */ /* 0x000fe400078e02ff */
[----:B------:R-:W-:Y:S02]  /*09d0*/  IMAD.SHL.U32 R242, R12, 0x4, RZ ;  /* 0x000000040cf27824 */ /* 0x000fe400078e00ff */
[----:B------:R-:W-:-:S02]  /*09e0*/  IMAD R232, R239, c[0x0][0x18c], RZ ;  /* 0x00006300efe87a24 */ /* 0x000fc400078e02ff */
[----:B------:R-:W-:Y:S01]  /*09f0*/  IMAD.MOV.U32 R233, RZ, RZ, 0x3f ;  /* 0x0000003fffe97424 */ /* 0x000fe200078e00ff */
[----:B------:R-:W-:Y:S01]  /*0a00*/  LOP3.LUT R241, R242, 0x20, RZ, 0x3c, !PT ;  /* 0x00000020f2f17812 */ /* 0x000fe200078e3cff */
[----:B------:R-:W-:Y:S01]  /*0a10*/  IMAD.SHL.U32 R238, R252, 0x40, RZ ;  /* 0x00000040fcee7824 */ /* 0x000fe200078e00ff */
[C---:B------:R-:W-:Y:S02]  /*0a20*/  LOP3.LUT R240, R242.reuse, 0x40, RZ, 0x3c, !PT ;  /* 0x00000040f2f07812 */ /* 0x040fe400078e3cff */
[----:B------:R-:W-:Y:S01]  /*0a30*/  LOP3.LUT R188, R242, 0x60, RZ, 0x3c, !PT ;  /* 0x00000060f2bc7812 */ /* 0x000fe200078e3cff */
[----:B------:R-:W-:Y:S01]  /*0a40*/  @!P1 IMAD.IADD R2, R2, 0x1, -R7 ;  /* 0x0000000102029824 */ /* 0x000fe200078e0a07 */
[----:B-1----:R-:W1:Y:S01]  /*0a50*/  MUFU.RCP R4, R4 ;  /* 0x0000000400047308 */ /* 0x002e620000001000 */
[----:B------:R-:W-:Y:S02]  /*0a60*/  @!P1 IADD3 R0, R0, 0x1, RZ ;  /* 0x0000000100009810 */ /* 0x000fe40007ffe0ff */
[----:B------:R-:W-:-:S02]  /*0a70*/  ISETP.NE.AND P1, PT, R11, RZ, PT ;  /* 0x000000ff0b00720c */ /* 0x000fc40003f25270 */
[----:B------:R-:W-:Y:S01]  /*0a80*/  ISETP.GE.U32.AND P0, PT, R2, R7, PT ;  /* 0x000000070200720c */ /* 0x000fe20003f06070 */
[----:B------:R-:W-:Y:S01]  /*0a90*/  IMAD.SHL.U32 R7, R252, 0x20, RZ ;  /* 0x00000020fc077824 */ /* 0x000fe200078e00ff */
[----:B------:R-:W-:Y:S02]  /*0aa0*/  LOP3.LUT R2, R6, R11, RZ, 0x3c, !PT ;  /* 0x0000000b06027212 */ /* 0x000fe400078e3cff */
[----:B------:R-:W-:Y:S02]  /*0ab0*/  IADD3 R233, R233, c[0x0][0x180], RZ ;  /* 0x00006000e9e97a10 */ /* 0x000fe40007ffe0ff */
[----:B------:R-:W-:Y:S02]  /*0ac0*/  ISETP.GE.AND P2, PT, R2, RZ, PT ;  /* 0x000000ff0200720c */ /* 0x000fe40003f46270 */
[----:B-1----:R-:W-:-:S05]  /*0ad0*/  IADD3 R3, R4, 0xffffffe, RZ ;  /* 0x0ffffffe04037810 */ /* 0x002fca0007ffe0ff */
[----:B------:R-:W-:Y:S01]  /*0ae0*/  @P0 IADD3 R0, R0, 0x1, RZ ;  /* 0x0000000100000810 */ /* 0x000fe20007ffe0ff */
[----:B------:R-:W1:Y:S05]  /*0af0*/  F2I.FTZ.U32.TRUNC.NTZ R3, R3 ;  /* 0x0000000300037305 */ /* 0x000e6a000021f000 */
[----:B------:R-:W-:Y:S01]  /*0b00*/  @!P2 IMAD.MOV R0, RZ, RZ, -R0 ;  /* 0x000000ffff00a224 */ /* 0x000fe200078e0a00 */
[----:B------:R-:W-:-:S05]  /*0b10*/  @!P1 LOP3.LUT R0, RZ, R11, RZ, 0x33, !PT ;  /* 0x0000000bff009212 */ /* 0x000fca00078e33ff */
[----:B------:R-:W-:Y:S02]  /*0b20*/  IMAD.MOV R2, RZ, RZ, -R0 ;  /* 0x000000ffff027224 */ /* 0x000fe400078e0a00 */
[----:B------:R-:W-:Y:S02]  /*0b30*/  IMAD.SHL.U32 R0, R0, 0x40, RZ ;  /* 0x0000004000007824 */ /* 0x000fe400078e00ff */
[----:B------:R-:W-:Y:S02]  /*0b40*/  IMAD R2, R11, R2, R6 ;  /* 0x000000020b027224 */ /* 0x000fe400078e0206 */
[----:B------:R-:W-:Y:S02]  /*0b50*/  IMAD.MOV.U32 R11, RZ, RZ, c[0x0][0x180] ;  /* 0x00006000ff0b7624 */ /* 0x000fe400078e00ff */
[----:B------:R-:W-:Y:S02]  /*0b60*/  IMAD.IADD R2, R8, 0x1, R2 ;  /* 0x0000000108027824 */ /* 0x000fe400078e0202 */
[----:B-1----:R-:W-:Y:S01]  /*0b70*/  IMAD.MOV R4, RZ, RZ, -R3 ;  /* 0x000000ffff047224 */ /* 0x002fe200078e0a03 */
[----:B------:R-:W-:Y:S01]  /*0b80*/  IADD3 R234, R11, -0x40, RZ ;  /* 0xffffffc00bea7810 */ /* 0x000fe20007ffe0ff */
[----:B------:R-:W-:-:S02]  /*0b90*/  IMAD R19, R2, 0x80, R12 ;  /* 0x0000008002137824 */ /* 0x000fc400078e020c */
[----:B------:R-:W-:Y:S02]  /*0ba0*/  IMAD R5, R4, R9, RZ ;  /* 0x0000000904057224 */ /* 0x000fe400078e02ff */
[----:B------:R-:W-:Y:S01]  /*0bb0*/  IMAD.MOV.U32 R2, RZ, RZ, RZ ;  /* 0x000000ffff027224 */ /* 0x000fe200078e00ff */
[----:B------:R-:W-:Y:S01]  /*0bc0*/  IABS R4, R19 ;  /* 0x0000001300047213 */ /* 0x000fe20000000000 */
[C---:B------:R-:W-:Y:S01]  /*0bd0*/  IMAD R6, R252.reuse, 0x2e, RZ ;  /* 0x0000002efc067824 */ /* 0x040fe200078e02ff */
[----:B------:R-:W-:Y:S01]  /*0be0*/  ISETP.GE.AND P5, PT, R19, RZ, PT ;  /* 0x000000ff1300720c */ /* 0x000fe20003fa6270 */
[----:B------:R-:W-:Y:S01]  /*0bf0*/  IMAD.HI.U32 R2, R3, R5, R2 ;  /* 0x0000000503027227 */ /* 0x000fe200078e0002 */
[----:B------:R-:W-:Y:S01]  /*0c00*/  IADD3 R5, R11, -0xd, RZ ;  /* 0xfffffff30b057810 */ /* 0x000fe20007ffe0ff */
[----:B------:R1:W-:Y:S02]  /*0c10*/  STL [R1+0x4], R19 ;  /* 0x0000041301007387 */ /* 0x0003e40000100800 */
[----:B------:R-:W-:Y:S01]  /*0c20*/  IMAD.MOV.U32 R3, RZ, RZ, R4 ;  /* 0x000000ffff037224 */ /* 0x000fe200078e0004 */
[----:B------:R-:W-:Y:S01]  /*0c30*/  ISETP.GE.U32.AND P1, PT, R5, 0x7fffffb4, PT ;  /* 0x7fffffb40500780c */ /* 0x000fe20003f26070 */
[----:B------:R-:W-:Y:S01]  /*0c40*/  IMAD R5, R252, 0x32, RZ ;  /* 0x00000032fc057824 */ /* 0x000fe200078e02ff */
[----:B------:R-:W-:Y:S01]  /*0c50*/  IADD3 R4, R11, -0x5, RZ ;  /* 0xfffffffb0b047810 */ /* 0x000fe20007ffe0ff */
[----:B------:R-:W-:-:S03]  /*0c60*/  IMAD.HI.U32 R2, R2, R3, RZ ;  /* 0x0000000302027227 */ /* 0x000fc600078e00ff */
[----:B------:R-:W-:Y:S01]  /*0c70*/  ISETP.GE.U32.AND P6, PT, R4, 0x7fffffbc, PT ;  /* 0x7fffffbc0400780c */ /* 0x000fe20003fc6070 */
[----:B------:R-:W-:Y:S01]  /*0c80*/  IMAD.MOV R2, RZ, RZ, -R2 ;  /* 0x000000ffff027224 */ /* 0x000fe200078e0a02 */
[----:B------:R-:W-:Y:S01]  /*0c90*/  IADD3 R4, R11, -0x11, RZ ;  /* 0xffffffef0b047810 */ /* 0x000fe20007ffe0ff */
[----:B-1----:R-:W-:Y:S02]  /*0ca0*/  IMAD R19, R252, 0x2f, RZ ;  /* 0x0000002ffc137824 */ /* 0x002fe400078e02ff */
[----:B------:R-:W-:Y:S01]  /*0cb0*/  IMAD R2, R9, R2, R3 ;  /* 0x0000000209027224 */ /* 0x000fe200078e0203 */
[----:B------:R-:W-:Y:S02]  /*0cc0*/  IADD3 R3, R11, -0x1, RZ ;  /* 0xffffffff0b037810 */ /* 0x000fe40007ffe0ff */
[----:B------:R-:W-:Y:S01]  /*0cd0*/  ISETP.GE.U32.AND P2, PT, R4, 0x7fffffb0, PT ;  /* 0x7fffffb00400780c */ /* 0x000fe20003f46070 */
[----:B------:R-:W-:Y:S01]  /*0ce0*/  IMAD R4, R252, 0x36, RZ ;  /* 0x00000036fc047824 */ /* 0x000fe200078e02ff */
[----:B------:R-:W-:-:S13]  /*0cf0*/  ISETP.GT.U32.AND P0, PT, R9, R2, PT ;  /* 0x000000020900720c */ /* 0x000fda0003f04070 */
[----:B------:R-:W-:Y:S01]  /*0d00*/  @!P0 IMAD.IADD R2, R2, 0x1, -R9 ;  /* 0x0000000102028824 */ /* 0x000fe200078e0a09 */
[----:B------:R-:W-:Y:S02]  /*0d10*/  ISETP.GE.U32.AND P0, PT, R3, 0x7fffffc0, PT ;  /* 0x7fffffc00300780c */ /* 0x000fe40003f06070 */
[----:B------:R-:W-:Y:S02]  /*0d20*/  IADD3 R3, R11, -0x9, RZ ;  /* 0xfffffff70b037810 */ /* 0x000fe40007ffe0ff */
[----:B------:R-:W-:Y:S02]  /*0d30*/  ISETP.GT.U32.AND P4, PT, R9, R2, PT ;  /* 0x000000020900720c */ /* 0x000fe40003f84070 */
[----:B------:R-:W-:Y:S01]  /*0d40*/  ISETP.GE.U32.AND P3, PT, R3, 0x7fffffb8, PT ;  /* 0x7fffffb80300780c */ /* 0x000fe20003f66070 */
[----:B------:R-:W-:-:S10]  /*0d50*/  IMAD R3, R252, 0x27, RZ ;  /* 0x00000027fc037824 */ /* 0x000fd400078e02ff */
[----:B------:R-:W-:Y:S01]  /*0d60*/  @!P4 IMAD.IADD R2, R2, 0x1, -R9 ;  /* 0x000000010202c824 */ /* 0x000fe200078e0a09 */
[----:B------:R-:W-:Y:S01]  /*0d70*/  ISETP.NE.AND P4, PT, RZ, c[0x0][0x178], PT ;  /* 0x00005e00ff007a0c */ /* 0x000fe20003f85270 */
[----:B------:R-:W-:Y:S02]  /*0d80*/  IMAD R9, R252, 0x37, RZ ;  /* 0x00000037fc097824 */ /* 0x000fe400078e02ff */
[----:B------:R-:W-:-:S10]  /*0d90*/  @!P5 IMAD.MOV R2, RZ, RZ, -R2 ;  /* 0x000000ffff02d224 */ /* 0x000fd400078e0a02 */
[----:B------:R-:W-:-:S05]  /*0da0*/  @!P4 LOP3.LUT R2, RZ, c[0x0][0x178], RZ, 0x33, !PT ;  /* 0x00005e00ff02ca12 */ /* 0x000fca00078e33ff */
[----:B------:R-:W-:Y:S02]  /*0db0*/  IMAD R8, R2, c[0x0][0x184], RZ ;  /* 0x0000610002087a24 */ /* 0x000fe400078e02ff */
[----:B------:R-:W-:Y:S02]  /*0dc0*/  IMAD R2, R252, 0x3a, RZ ;  /* 0x0000003afc027824 */ /* 0x000fe400078e02ff */
[----:B------:R-:W-:-:S05]  /*0dd0*/  IMAD.SHL.U32 R231, R8, 0x4, RZ ;  /* 0x0000000408e77824 */ /* 0x000fca00078e00ff */
[----:B------:R-:W-:-:S04]  /*0de0*/  IADD3 R224, P4, R231, c[0x0][0x160], RZ ;  /* 0x00005800e7e07a10 */ /* 0x000fc80007f9e0ff */
[----:B------:R-:W-:Y:S02]  /*0df0*/  LEA.HI.X.SX32 R225, R8, c[0x0][0x164], 0x2, P4 ;  /* 0x0000590008e17a11 */ /* 0x000fe400020f16ff */
[-C--:B------:R-:W-:Y:S02]  /*0e00*/  LEA R166, P4, R252, R224.reuse, 0x3 ;  /* 0x000000e0fca67211 */ /* 0x080fe400078818ff */
[-C--:B------:R-:W-:Y:S01]  /*0e10*/  IADD3 R200, P5, R17, R224.reuse, RZ ;  /* 0x000000e011c87210 */ /* 0x080fe20007fbe0ff */
[----:B------:R1:W-:Y:S01]  /*0e20*/  LDGSTS.E [R242], [R224.64], !P0 ;  /* 0x00000000e0f27fae */ /* 0x0003e2000c121844 */
[-C--:B------:R-:W-:Y:S02]  /*0e30*/  LEA.HI.X.SX32 R167, R60, R225.reuse, 0x2, P4 ;  /* 0x000000e13ca77211 */ /* 0x080fe400020f16ff */
[C---:B------:R-:W-:Y:S02]  /*0e40*/  LEA R108, P4, R252.reuse, R224, 0x4 ;  /* 0x000000e0fc6c7211 */ /* 0x040fe400078820ff */
[----:B------:R-:W-:-:S02]  /*0e50*/  LEA.HI.X.SX32 R201, R252, R225, 0x2, P5 ;  /* 0x000000e1fcc97211 */ /* 0x000fc400028f16ff */
[-C--:B------:R-:W-:Y:S01]  /*0e60*/  LEA.HI.X.SX32 R109, R17, R225.reuse, 0x2, P4 ;  /* 0x000000e1116d7211 */ /* 0x080fe200020f16ff */
[----:B------:R-:W-:Y:S01]  /*0e70*/  IMAD R17, R252, 0x31, RZ ;  /* 0x00000031fc117824 */ /* 0x000fe200078e02ff */
[-C--:B------:R-:W-:Y:S02]  /*0e80*/  IADD3 R134, P5, R16, R224.reuse, RZ ;  /* 0x000000e010867210 */ /* 0x080fe40007fbe0ff */
[-C--:B------:R-:W-:Y:S01]  /*0e90*/  IADD3 R160, P4, R41, R224.reuse, RZ ;  /* 0x000000e029a07210 */ /* 0x080fe20007f9e0ff */
[----:B------:R2:W-:Y:S01]  /*0ea0*/  LDGSTS.E [R242+0x800], [R108.64], !P6 ;  /* 0x008000006cf27fae */ /* 0x0005e2000f121844 */
[-C--:B------:R-:W-:Y:S02]  /*0eb0*/  LEA.HI.X.SX32 R135, R59, R225.reuse, 0x2, P5 ;  /* 0x000000e13b877211 */ /* 0x080fe400028f16ff */
[----:B------:R-:W-:Y:S02]  /*0ec0*/  LEA.HI.X.SX32 R161, R57, R225, 0x2, P4 ;  /* 0x000000e139a17211 */ /* 0x000fe400020f16ff */
[----:B------:R-:W-:-:S02]  /*0ed0*/  IADD3 R194, P5, R45, R224, RZ ;  /* 0x000000e02dc27210 */ /* 0x000fc40007fbe0ff */
[-C--:B------:R-:W-:Y:S02]  /*0ee0*/  LEA R106, P4, R252, R224.reuse, 0x5 ;  /* 0x000000e0fc6a7211 */ /* 0x080fe400078828ff */
[-C--:B------:R-:W-:Y:S02]  /*0ef0*/  LEA.HI.X.SX32 R195, R58, R225.reuse, 0x2, P5 ;  /* 0x000000e13ac37211 */ /* 0x080fe400028f16ff */
[-C--:B------:R-:W-:Y:S01]  /*0f00*/  LEA.HI.X.SX32 R107, R55, R225.reuse, 0x2, P4 ;  /* 0x000000e1376b7211 */ /* 0x080fe200020f16ff */
[----:B--2---:R-:W-:Y:S01]  /*0f10*/  IMAD.WIDE R108, R238, 0x4, R108 ;  /* 0x00000004ee6c7825 */ /* 0x004fe200078e026c */
[-C--:B------:R-:W-:Y:S02]  /*0f20*/  IADD3 R128, P5, R37, R224.reuse, RZ ;  /* 0x000000e025807210 */ /* 0x080fe40007fbe0ff */
[----:B------:R-:W-:Y:S01]  /*0f30*/  IADD3 R162, P4, R25, R224, RZ ;  /* 0x000000e019a27210 */ /* 0x000fe20007f9e0ff */
[----:B------:R2:W-:Y:S01]  /*0f40*/  LDGSTS.E [R242+0x1000], [R106.64], !P3 ;  /* 0x010000006af27fae */ /* 0x0005e2000d921844 */
[----:B------:R-:W-:-:S02]  /*0f50*/  LEA.HI.X.SX32 R129, R56, R225, 0x2, P5 ;  /* 0x000000e138817211 */ /* 0x000fc400028f16ff */
[-C--:B------:R-:W-:Y:S02]  /*0f60*/  LEA.HI.X.SX32 R163, R53, R225.reuse, 0x2, P4 ;  /* 0x000000e135a37211 */ /* 0x080fe400020f16ff */
[-C--:B------:R-:W-:Y:S02]  /*0f70*/  IADD3 R196, P5, R28, R224.reuse, RZ ;  /* 0x000000e01cc47210 */ /* 0x080fe40007fbe0ff */
[-C--:B------:R-:W-:Y:S02]  /*0f80*/  IADD3 R222, P4, R18, R224.reuse, RZ ;  /* 0x000000e012de7210 */ /* 0x080fe40007f9e0ff */
[-C--:B------:R-:W-:Y:S02]  /*0f90*/  LEA.HI.X.SX32 R197, R54, R225.reuse, 0x2, P5 ;  /* 0x000000e136c57211 */ /* 0x080fe400028f16ff */
[-C--:B------:R-:W-:Y:S01]  /*0fa0*/  LEA.HI.X.SX32 R223, R16, R225.reuse, 0x2, P4 ;  /* 0x000000e110df7211 */ /* 0x080fe200020f16ff */
[----:B------:R-:W-:Y:S01]  /*0fb0*/  IMAD R16, R252, 0x33, RZ ;  /* 0x00000033fc107824 */ /* 0x000fe200078e02ff */
[-C--:B------:R-:W-:Y:S01]  /*0fc0*/  IADD3 R130, P5, R21, R224.reuse, RZ ;  /* 0x000000e015827210 */ /* 0x080fe20007fbe0ff */
[----:B--2---:R-:W-:Y:S01]  /*0fd0*/  IMAD.WIDE R106, R238, 0x4, R106 ;  /* 0x00000004ee6a7825 */ /* 0x004fe200078e026a */
[----:B------:R-:W-:Y:S01]  /*0fe0*/  IADD3 R156, P4, R14, R224, RZ ;  /* 0x000000e00e9c7210 */ /* 0x000fe20007f9e0ff */
[----:B------:R2:W-:Y:S01]  /*0ff0*/  LDGSTS.E [R242+0x1800], [R222.64], !P1 ;  /* 0x01800000def27fae */ /* 0x0005e2000c921844 */
[----:B------:R-:W-:-:S02]  /*1000*/  LEA.HI.X.SX32 R131, R52, R225, 0x2, P5 ;  /* 0x000000e134837211 */ /* 0x000fc400028f16ff */
[-C--:B------:R-:W-:Y:S01]  /*1010*/  LEA.HI.X.SX32 R157, R35, R225.reuse, 0x2, P4 ;  /* 0x000000e1239d7211 */ /* 0x080fe200020f16ff */
[C---:B------:R-:W-:Y:S01]  /*1020*/  IMAD R35, R252.reuse, 0xcc, RZ ;  /* 0x000000ccfc237824 */ /* 0x040fe200078e02ff */
[-C--:B------:R-:W-:Y:S02]  /*1030*/  IADD3 R190, P5, R15, R224.reuse, RZ ;  /* 0x000000e00fbe7210 */ /* 0x080fe40007fbe0ff */
[-C--:B------:R-:W-:Y:S02]  /*1040*/  LEA R220, P4, R252, R224.reuse, 0x6 ;  /* 0x000000e0fcdc7211 */ /* 0x080fe400078830ff */
[-C--:B------:R-:W-:Y:S02]  /*1050*/  LEA.HI.X.SX32 R191, R51, R225.reuse, 0x2, P5 ;  /* 0x000000e133bf7211 */ /* 0x080fe400028f16ff */
[----:B------:R-:W-:Y:S01]  /*1060*/  LEA.HI.X.SX32 R221, R49, R225, 0x2, P4 ;  /* 0x000000e131dd7211 */ /* 0x000fe200020f16ff */
[----:B--2---:R-:W-:Y:S01]  /*1070*/  IMAD.WIDE R222, R238, 0x4, R222 ;  /* 0x00000004eede7825 */ /* 0x004fe200078e02de */
[----:B------:R-:W-:-:S02]  /*1080*/  IADD3 R124, P5, R13, R224, RZ ;  /* 0x000000e00d7c7210 */ /* 0x000fc40007fbe0ff */
[-C--:B------:R-:W-:Y:S01]  /*1090*/  IADD3 R158, P4, R159, R224.reuse, RZ ;  /* 0x000000e09f9e7210 */ /* 0x080fe20007f9e0ff */
[----:B------:R2:W-:Y:S01]  /*10a0*/  LDGSTS.E [R242+0x2000], [R220.64], !P2 ;  /* 0x02000000dcf27fae */ /* 0x0005e2000d121844 */
[-C--:B------:R-:W-:Y:S02]  /*10b0*/  LEA.HI.X.SX32 R125, R50, R225.reuse, 0x2, P5 ;  /* 0x000000e1327d7211 */ /* 0x080fe400028f16ff */
[-C--:B------:R-:W-:Y:S02]  /*10c0*/  LEA.HI.X.SX32 R159, R47, R225.reuse, 0x2, P4 ;  /* 0x000000e12f9f7211 */ /* 0x080fe400020f16ff */
[-C--:B------:R-:W-:Y:S02]  /*10d0*/  IADD3 R192, P5, R193, R224.reuse, RZ ;  /* 0x000000e0c1c07210 */ /* 0x080fe40007fbe0ff */
[----:B------:R-:W-:Y:S02]  /*10e0*/  IADD3 R218, P4, R219, R224, RZ ;  /* 0x000000e0dbda7210 */ /* 0x000fe40007f9e0ff */
[----:B------:R-:W-:-:S02]  /*10f0*/  LEA.HI.X.SX32 R193, R48, R225, 0x2, P5 ;  /* 0x000000e130c17211 */ /* 0x000fc400028f16ff */
[-C--:B------:R-:W-:Y:S01]  /*1100*/  LEA.HI.X.SX32 R219, R45, R225.reuse, 0x2, P4 ;  /* 0x000000e12ddb7211 */ /* 0x080fe200020f16ff */
[----:B--2---:R-:W-:Y:S01]  /*1110*/  IMAD.WIDE R220, R238, 0x4, R220 ;  /* 0x00000004eedc7825 */ /* 0x004fe200078e02dc */
[-C--:B------:R-:W-:Y:S02]  /*1120*/  IADD3 R126, P5, R127, R224.reuse, RZ ;  /* 0x000000e07f7e7210 */ /* 0x080fe40007fbe0ff */
[-C--:B------:R-:W-:Y:S02]  /*1130*/  IADD3 R152, P4, R153, R224.reuse, RZ ;  /* 0x000000e099987210 */ /* 0x080fe40007f9e0ff */
[-C--:B------:R-:W-:Y:S02]  /*1140*/  LEA.HI.X.SX32 R127, R46, R225.reuse, 0x2, P5 ;  /* 0x000000e12e7f7211 */ /* 0x080fe400028f16ff */
[----:B------:R-:W-:Y:S02]  /*1150*/  LEA.HI.X.SX32 R153, R43, R225, 0x2, P4 ;  /* 0x000000e12b997211 */ /* 0x000fe400020f16ff */
[----:B------:R-:W-:-:S02]  /*1160*/  IADD3 R184, P5, R185, R224, RZ ;  /* 0x000000e0b9b87210 */ /* 0x000fc40007fbe0ff */
[-C--:B------:R-:W-:Y:S02]  /*1170*/  IADD3 R216, P4, R217, R224.reuse, RZ ;  /* 0x000000e0d9d87210 */ /* 0x080fe40007f9e0ff */
[-C--:B------:R-:W-:Y:S02]  /*1180*/  LEA.HI.X.SX32 R185, R44, R225.reuse, 0x2, P5 ;  /* 0x000000e12cb97211 */ /* 0x080fe400028f16ff */
[-C--:B------:R-:W-:Y:S01]  /*1190*/  LEA.HI.X.SX32 R217, R41, R225.reuse, 0x2, P4 ;  /* 0x000000e129d97211 */ /* 0x080fe200020f16ff */
[----:B------:R-:W-:Y:S01]  /*11a0*/  IMAD R41, R252, 0xfc, RZ ;  /* 0x000000fcfc297824 */ /* 0x000fe200078e02ff */
[-C--:B------:R-:W-:Y:S02]  /*11b0*/  IADD3 R120, P5, R121, R224.reuse, RZ ;  /* 0x000000e079787210 */ /* 0x080fe40007fbe0ff */
[----:B------:R-:W-:Y:S02]  /*11c0*/  IADD3 R154, P4, R155, R224, RZ ;  /* 0x000000e09b9a7210 */ /* 0x000fe40007f9e0ff */
[----:B------:R-:W-:-:S02]  /*11d0*/  LEA.HI.X.SX32 R121, R42, R225, 0x2, P5 ;  /* 0x000000e12a797211 */ /* 0x000fc400028f16ff */
[-C--:B------:R-:W-:Y:S01]  /*11e0*/  LEA.HI.X.SX32 R155, R39, R225.reuse, 0x2, P4 ;  /* 0x000000e1279b7211 */ /* 0x080fe200020f16ff */
[----:B------:R-:W-:Y:S01]  /*11f0*/  IMAD R39, R252, 0xec, RZ ;  /* 0x000000ecfc277824 */ /* 0x000fe200078e02ff */
[-C--:B------:R-:W-:Y:S02]  /*1200*/  IADD3 R186, P5, R187, R224.reuse, RZ ;  /* 0x000000e0bbba7210 */ /* 0x080fe40007fbe0ff */
[-C--:B------:R-:W-:Y:S02]  /*1210*/  IADD3 R214, P4, R215, R224.reuse, RZ ;  /* 0x000000e0d7d67210 */ /* 0x080fe40007f9e0ff */
[-C--:B------:R-:W-:Y:S02]  /*1220*/  LEA.HI.X.SX32 R187, R40, R225.reuse, 0x2, P5 ;  /* 0x000000e128bb7211 */ /* 0x080fe400028f16ff */
[----:B------:R-:W-:Y:S01]  /*1230*/  LEA.HI.X.SX32 R215, R37, R225, 0x2, P4 ;  /* 0x000000e125d77211 */ /* 0x000fe200020f16ff */
[----:B------:R-:W-:Y:S01]  /*1240*/  IMAD R37, R252, 0xdc, RZ ;  /* 0x000000dcfc257824 */ /* 0x000fe200078e02ff */
[----:B------:R-:W-:-:S02]  /*1250*/  IADD3 R112, P5, R113, R224, RZ ;  /* 0x000000e071707210 */ /* 0x000fc40007fbe0ff */
[-C--:B------:R-:W-:Y:S02]  /*1260*/  IADD3 R148, P4, R149, R224.reuse, RZ ;  /* 0x000000e095947210 */ /* 0x080fe40007f9e0ff */
[-C--:B------:R-:W-:Y:S02]  /*1270*/  LEA.HI.X.SX32 R113, R38, R225.reuse, 0x2, P5 ;  /* 0x000000e126717211 */ /* 0x080fe400028f16ff */
[-C--:B------:R-:W-:Y:S02]  /*1280*/  LEA.HI.X.SX32 R149, R34, R225.reuse, 0x2, P4 ;  /* 0x000000e122957211 */ /* 0x080fe400020f16ff */
[-C--:B------:R-:W-:Y:S02]  /*1290*/  IADD3 R180, P5, R181, R224.reuse, RZ ;  /* 0x000000e0b5b47210 */ /* 0x080fe40007fbe0ff */
[----:B------:R-:W-:Y:S02]  /*12a0*/  LEA R212, P4, R252, R224, 0x7 ;  /* 0x000000e0fcd47211 */ /* 0x000fe400078838ff */
[----:B------:R-:W-:-:S02]  /*12b0*/  LEA.HI.X.SX32 R181, R36, R225, 0x2, P5 ;  /* 0x000000e124b57211 */ /* 0x000fc400028f16ff */
[-C--:B------:R-:W-:Y:S01]  /*12c0*/  LEA.HI.X.SX32 R213, R7, R225.reuse, 0x2, P4 ;  /* 0x000000e107d57211 */ /* 0x080fe200020f16ff */
[----:B------:R-:W-:Y:S01]  /*12d0*/  IMAD R7, R252, 0x39, RZ ;  /* 0x00000039fc077824 */ /* 0x000fe200078e02ff */
[-C--:B------:R-:W-:Y:S02]  /*12e0*/  IADD3 R118, P5, R119, R224.reuse, RZ ;  /* 0x000000e077767210 */ /* 0x080fe40007fbe0ff */
[-C--:B------:R-:W-:Y:S02]  /*12f0*/  IADD3 R150, P4, R151, R224.reuse, RZ ;  /* 0x000000e097967210 */ /* 0x080fe40007f9e0ff */
[-C--:B------:R-:W-:Y:S02]  /*1300*/  LEA.HI.X.SX32 R119, R32, R225.reuse, 0x2, P5 ;  /* 0x000000e120777211 */ /* 0x080fe400028f16ff */
[----:B------:R-:W-:Y:S02]  /*1310*/  LEA.HI.X.SX32 R151, R30, R225, 0x2, P4 ;  /* 0x000000e11e977211 */ /* 0x000fe400020f16ff */
[----:B------:R-:W-:-:S02]  /*1320*/  IADD3 R182, P5, R183, R224, RZ ;  /* 0x000000e0b7b67210 */ /* 0x000fc40007fbe0ff */
[-C--:B------:R-:W-:Y:S02]  /*1330*/  IADD3 R210, P4, R211, R224.reuse, RZ ;  /* 0x000000e0d3d27210 */ /* 0x080fe40007f9e0ff */
[-C--:B------:R-:W-:Y:S02]  /*1340*/  LEA.HI.X.SX32 R183, R31, R225.reuse, 0x2, P5 ;  /* 0x000000e11fb77211 */ /* 0x080fe400028f16ff */
[-C--:B------:R-:W-:Y:S02]  /*1350*/  LEA.HI.X.SX32 R211, R28, R225.reuse, 0x2, P4 ;  /* 0x000000e11cd37211 */ /* 0x080fe400020f16ff */
[-C--:B------:R-:W-:Y:S02]  /*1360*/  IADD3 R116, P5, R117, R224.reuse, RZ ;  /* 0x000000e075747210 */ /* 0x080fe40007fbe0ff */
[----:B------:R-:W-:Y:S02]  /*1370*/  IADD3 R144, P4, R145, R224, RZ ;  /* 0x000000e091907210 */ /* 0x000fe40007f9e0ff */
[----:B------:R-:W-:-:S02]  /*1380*/  LEA.HI.X.SX32 R117, R29, R225, 0x2, P5 ;  /* 0x000000e11d757211 */ /* 0x000fc400028f16ff */
[-C--:B------:R-:W-:Y:S02]  /*1390*/  LEA.HI.X.SX32 R145, R26, R225.reuse, 0x2, P4 ;  /* 0x000000e11a917211 */ /* 0x080fe400020f16ff */
[-C--:B------:R-:W-:Y:S02]  /*13a0*/  IADD3 R176, P5, R177, R224.reuse, RZ ;  /* 0x000000e0b1b07210 */ /* 0x080fe40007fbe0ff */
[-C--:B------:R-:W-:Y:S02]  /*13b0*/  IADD3 R208, P4, R209, R224.reuse, RZ ;  /* 0x000000e0d1d07210 */ /* 0x080fe40007f9e0ff */
[-C--:B------:R-:W-:Y:S02]  /*13c0*/  LEA.HI.X.SX32 R177, R27, R225.reuse, 0x2, P5 ;  /* 0x000000e11bb17211 */ /* 0x080fe400028f16ff */
[----:B------:R-:W-:Y:S02]  /*13d0*/  LEA.HI.X.SX32 R209, R25, R225, 0x2, P4 ;  /* 0x000000e119d17211 */ /* 0x000fe400020f16ff */
[----:B------:R-:W-:-:S02]  /*13e0*/  IADD3 R114, P5, R115, R224, RZ ;  /* 0x000000e073727210 */ /* 0x000fc40007fbe0ff */
[-C--:B------:R-:W-:Y:S02]  /*13f0*/  IADD3 R146, P4, R147, R224.reuse, RZ ;  /* 0x000000e093927210 */ /* 0x080fe40007f9e0ff */
[-C--:B------:R-:W-:Y:S01]  /*1400*/  LEA.HI.X.SX32 R115, R3, R225.reuse, 0x2, P5 ;  /* 0x000000e103737211 */ /* 0x080fe200028f16ff */
[----:B------:R-:W-:Y:S01]  /*1410*/  IMAD R3, R252, 0x3b, RZ ;  /* 0x0000003bfc037824 */ /* 0x000fe200078e02ff */
        /* <DEDUP_REMOVED lines=38> */
[-C--:B------:R-:W-:Y:S02]  /*1680*/  LEA.HI.X.SX32 R171, R7, R225.reuse, 0x2, P5 ;  /* 0x000000e107ab7211 */ /* 0x080fe400028f16ff */
[----:B------:R-:W-:Y:S02]  /*1690*/  LEA.HI.X.SX32 R199, R13, R225, 0x2, P4 ;  /* 0x000000e10dc77211 */ /* 0x000fe400020f16ff */
[-C--:B------:R-:W-:Y:S02]  /*16a0*/  IADD3 R38, P5, R39, R224.reuse, RZ ;  /* 0x000000e027267210 */ /* 0x080fe40007fbe0ff */
[----:B------:R-:W-:Y:S02]  /*16b0*/  IADD3 R132, P4, R133, R224, RZ ;  /* 0x000000e085847210 */ /* 0x000fe40007f9e0ff */
[----:B------:R-:W-:-:S02]  /*16c0*/  IADD3 R2, R11, -0x15, RZ ;  /* 0xffffffeb0b027810 */ /* 0x000fc40007ffe0ff */
[-C--:B------:R-:W-:Y:S02]  /*16d0*/  LEA.HI.X.SX32 R39, R3, R225.reuse, 0x2, P5 ;  /* 0x000000e103277211 */ /* 0x080fe400028f16ff */
[-C--:B------:R-:W-:Y:S02]  /*16e0*/  LEA.HI.X.SX32 R133, R5, R225.reuse, 0x2, P4 ;  /* 0x000000e105857211 */ /* 0x080fe400020f16ff */
[----:B------:R-:W-:Y:S02]  /*16f0*/  IADD3 R164, P5, R165, R224, RZ ;  /* 0x000000e0a5a47210 */ /* 0x000fe40007fbe0ff */
[----:B------:R-:W-:Y:S02]  /*1700*/  ISETP.GE.U32.AND P4, PT, R2, 0x7fffffac, PT ;  /* 0x7fffffac0200780c */ /* 0x000fe40003f86070 */
[----:B------:R-:W-:Y:S02]  /*1710*/  IADD3 R2, R11, -0x1d, RZ ;  /* 0xffffffe30b027810 */ /* 0x000fe40007ffe0ff */
[----:B------:R-:W-:-:S02]  /*1720*/  LEA.HI.X.SX32 R165, R6, R225, 0x2, P5 ;  /* 0x000000e106a57211 */ /* 0x000fc400028f16ff */
[----:B------:R-:W-:Y:S02]  /*1730*/  IADD3 R40, P5, R41, R224, RZ ;  /* 0x000000e029287210 */ /* 0x000fe40007fbe0ff */
[----:B------:R-:W-:Y:S02]  /*1740*/  ISETP.GE.U32.AND P0, PT, R2, 0x7fffffa4, PT ;  /* 0x7fffffa40200780c */ /* 0x000fe40003f06070 */
[C---:B------:R-:W-:Y:S02]  /*1750*/  IADD3 R3, R11.reuse, -0x19, RZ ;  /* 0xffffffe70b037810 */ /* 0x040fe40007ffe0ff */
[----:B------:R-:W-:Y:S01]  /*1760*/  IADD3 R2, R11, -0x21, RZ ;  /* 0xffffffdf0b027810 */ /* 0x000fe20007ffe0ff */
[----:B------:R2:W-:Y:S01]  /*1770*/  LDGSTS.E [R242+0x2800], [R218.64], !P4 ;  /* 0x02800000daf27fae */ /* 0x0005e2000e121844 */
[----:B------:R-:W-:Y:S01]  /*1780*/  LEA.HI.X.SX32 R41, R4, R225, 0x2, P5 ;  /* 0x000000e104297211 */ /* 0x000fe200028f16ff */
[----:B-1----:R-:W-:Y:S01]  /*1790*/  IMAD.WIDE R224, R238, 0x4, R224 ;  /* 0x00000004eee07825 */ /* 0x002fe200078e02e0 */
[----:B------:R-:W-:-:S02]  /*17a0*/  ISETP.GE.U32.AND P5, PT, R3, 0x7fffffa8, PT ;  /* 0x7fffffa80300780c */ /* 0x000fc40003fa6070 */
[----:B------:R-:W-:Y:S02]  /*17b0*/  ISETP.GE.U32.AND P6, PT, R2, 0x7fffffa0, PT ;  /* 0x7fffffa00200780c */ /* 0x000fe40003fc6070 */
[C---:B------:R-:W-:Y:S02]  /*17c0*/  IADD3 R2, R11.reuse, -0x29, RZ ;  /* 0xffffffd70b027810 */ /* 0x040fe40007ffe0ff */
[----:B------:R-:W-:Y:S02]  /*17d0*/  IADD3 R3, R11, -0x25, RZ ;  /* 0xffffffdb0b037810 */ /* 0x000fe40007ffe0ff */
[----:B------:R-:W-:Y:S01]  /*17e0*/  ISETP.GE.U32.AND P1, PT, R2, 0x7fffff98, PT ;  /* 0x7fffff980200780c */ /* 0x000fe20003f26070 */
[----:B--2---:R-:W-:Y:S01]  /*17f0*/  IMAD.WIDE R218, R238, 0x4, R218 ;  /* 0x00000004eeda7825 */ /* 0x004fe200078e02da */
[----:B------:R-:W-:Y:S02]  /*1800*/  ISETP.GE.U32.AND P3, PT, R3, 0x7fffff9c, PT ;  /* 0x7fffff9c0300780c */ /* 0x000fe40003f66070 */
[C---:B------:R-:W-:Y:S01]  /*1810*/  IADD3 R2, R11.reuse, -0x31, RZ ;  /* 0xffffffcf0b027810 */ /* 0x040fe20007ffe0ff */
[----:B------:R1:W-:Y:S01]  /*1820*/  LDGSTS.E [R242+0x3000], [R216.64], !P5 ;  /* 0x03000000d8f27fae */ /* 0x0003e2000e921844 */
[----:B------:R-:W-:-:S02]  /*1830*/  IADD3 R3, R11, -0x2d, RZ ;  /* 0xffffffd30b037810 */ /* 0x000fc40007ffe0ff */
[----:B------:R-:W-:Y:S01]  /*1840*/  ISETP.GE.U32.AND P4, PT, R2, 0x7fffff90, PT ;  /* 0x7fffff900200780c */ /* 0x000fe20003f86070 */
[----:B------:R2:W-:Y:S01]  /*1850*/  LDGSTS.E [R242+0x3800], [R214.64], !P0 ;  /* 0x03800000d6f27fae */ /* 0x0005e2000c121844 */
[----:B------:R-:W-:Y:S02]  /*1860*/  ISETP.GE.U32.AND P2, PT, R3, 0x7fffff94, PT ;  /* 0x7fffff940300780c */ /* 0x000fe40003f46070 */
[C---:B------:R-:W-:Y:S01]  /*1870*/  IADD3 R2, R11.reuse, -0x39, RZ ;  /* 0xffffffc70b027810 */ /* 0x040fe20007ffe0ff */
[----:B------:R3:W-:Y:S01]  /*1880*/  LDGSTS.E [R242+0x4000], [R212.64], !P6 ;  /* 0x04000000d4f27fae */ /* 0x0007e2000f121844 */
[----:B------:R-:W-:Y:S02]  /*1890*/  IADD3 R3, R11, -0x35, RZ ;  /* 0xffffffcb0b037810 */ /* 0x000fe40007ffe0ff */
[----:B------:R-:W-:Y:S01]  /*18a0*/  ISETP.GE.U32.AND P0, PT, R2, 0x7fffff88, PT ;  /* 0x7fffff880200780c */ /* 0x000fe20003f06070 */
[----:B------:R4:W-:Y:S01]  /*18b0*/  LDGSTS.E [R242+0x4800], [R210.64], !P3 ;  /* 0x04800000d2f27fae */ /* 0x0009e2000d921844 */
[----:B------:R-:W-:Y:S01]  /*18c0*/  ISETP.GE.U32.AND P5, PT, R3, 0x7fffff8c, PT ;  /* 0x7fffff8c0300780c */ /* 0x000fe20003fa6070 */
[C---:B-1----:R-:W-:Y:S01]  /*18d0*/  IMAD.WIDE R216, R238.reuse, 0x4, R216 ;  /* 0x00000004eed87825 */ /* 0x042fe200078e02d8 */
[C---:B------:R-:W-:Y:S01]  /*18e0*/  IADD3 R2, R11.reuse, -0x2, RZ ;  /* 0xfffffffe0b027810 */ /* 0x040fe20007ffe0ff */
[----:B------:R1:W-:Y:S01]  /*18f0*/  LDGSTS.E [R242+0x5000], [R208.64], !P1 ;  /* 0x05000000d0f27fae */ /* 0x0003e2000c921844 */
[----:B------:R-:W-:Y:S01]  /*1900*/  IADD3 R3, R11, -0x3d, RZ ;  /* 0xffffffc30b037810 */ /* 0x000fe20007ffe0ff */
[----:B--2---:R-:W-:Y:S01]  /*1910*/  IMAD.WIDE R214, R238, 0x4, R214 ;  /* 0x00000004eed67825 */ /* 0x004fe200078e02d6 */
[----:B------:R-:W-:Y:S01]  /*1920*/  ISETP.GE.U32.AND P3, PT, R2, 0x7fffffbf, PT ;  /* 0x7fffffbf0200780c */ /* 0x000fe20003f66070 */
[----:B------:R2:W-:Y:S01]  /*1930*/  LDGSTS.E [R242+0x5800], [R206.64], !P2 ;  /* 0x05800000cef27fae */ /* 0x0005e2000d121844 */
[----:B------:R-:W-:Y:S01]  /*1940*/  ISETP.GE.U32.AND P6, PT, R3, 0x7fffff84, PT ;  /* 0x7fffff840300780c */ /* 0x000fe20003fc6070 */
[C---:B---3--:R-:W-:Y:S01]  /*1950*/  IMAD.WIDE R212, R238.reuse, 0x4, R212 ;  /* 0x00000004eed47825 */ /* 0x048fe200078e02d4 */
[C---:B------:R-:W-:Y:S01]  /*1960*/  IADD3 R2, R11.reuse, -0xa, RZ ;  /* 0xfffffff60b027810 */ /* 0x040fe20007ffe0ff */
[----:B------:R3:W-:Y:S01]  /*1970*/  LDGSTS.E [R242+0x6000], [R122.64], !P4 ;  /* 0x060000007af27fae */ /* 0x0007e2000e121844 */
[C---:B------:R-:W-:Y:S01]  /*1980*/  IADD3 R3, R11.reuse, -0x6, RZ ;  /* 0xfffffffa0b037810 */ /* 0x040fe20007ffe0ff */
[----:B----4-:R-:W-:Y:S01]  /*1990*/  IMAD.WIDE R210, R238, 0x4, R210 ;  /* 0x00000004eed27825 */ /* 0x010fe200078e02d2 */
[----:B------:R-:W-:Y:S01]  /*19a0*/  ISETP.GE.U32.AND P2, PT, R2, 0x7fffffb7, PT ;  /* 0x7fffffb70200780c */ /* 0x000fe20003f46070 */
[----:B------:R4:W-:Y:S01]  /*19b0*/  LDGSTS.E [R242+0x6800], [R202.64], !P5 ;  /* 0x06800000caf27fae */ /* 0x0009e2000e921844 */
[----:B------:R-:W-:Y:S01]  /*19c0*/  IADD3 R2, R11, -0x12, RZ ;  /* 0xffffffee0b027810 */ /* 0x000fe20007ffe0ff */
[----:B-1----:R-:W-:Y:S01]  /*19d0*/  IMAD.WIDE R208, R238, 0x4, R208 ;  /* 0x00000004eed07825 */ /* 0x002fe200078e02d0 */
[----:B------:R-:W-:Y:S01]  /*19e0*/  ISETP.GE.U32.AND P1, PT, R3, 0x7fffffbb, PT ;  /* 0x7fffffbb0300780c */ /* 0x000fe20003f26070 */
[----:B------:R1:W-:Y:S01]  /*19f0*/  LDGSTS.E [R242+0x7000], [R204.64], !P0 ;  /* 0x07000000ccf27fae */ /* 0x0003e2000c121844 */
[----:B------:R-:W-:Y:S01]  /*1a00*/  ISETP.GE.U32.AND P5, PT, R2, 0x7fffffaf, PT ;  /* 0x7fffffaf0200780c */ /* 0x000fe20003fa6070 */
[C---:B--2---:R-:W-:Y:S01]  /*1a10*/  IMAD.WIDE R206, R238.reuse, 0x4, R206 ;  /* 0x00000004eece7825 */ /* 0x044fe200078e02ce */
[C---:B------:R-:W-:Y:S01]  /*1a20*/  IADD3 R3, R11.reuse, -0xe, RZ ;  /* 0xfffffff20b037810 */ /* 0x040fe20007ffe0ff */
[----:B------:R2:W-:Y:S01]  /*1a30*/  LDGSTS.E [R242+0x7800], [R198.64], !P6 ;  /* 0x07800000c6f27fae */ /* 0x0005e2000f121844 */
[----:B------:R-:W-:Y:S01]  /*1a40*/  IADD3 R2, R11, -0x1a, RZ ;  /* 0xffffffe60b027810 */ /* 0x000fe20007ffe0ff */
[----:B---3--:R-:W-:Y:S01]  /*1a50*/  IMAD.WIDE R122, R238, 0x4, R122 ;  /* 0x00000004ee7a7825 */ /* 0x008fe200078e027a */
[----:B------:R-:W-:Y:S01]  /*1a60*/  ISETP.GE.U32.AND P4, PT, R3, 0x7fffffb3, PT ;  /* 0x7fffffb30300780c */ /* 0x000fe20003f86070 */
[----:B------:R3:W-:Y:S01]  /*1a70*/  LDGSTS.E [R241+0x200], [R200.64], !P3 ;  /* 0x00200000c8f17fae */ /* 0x0007e2000d921844 */
[----:B------:R-:W-:Y:S01]  /*1a80*/  ISETP.GE.U32.AND P6, PT, R2, 0x7fffffa7, PT ;  /* 0x7fffffa70200780c */ /* 0x000fe20003fc6070 */
[C---:B----4-:R-:W-:Y:S01]  /*1a90*/  IMAD.WIDE R202, R238.reuse, 0x4, R202 ;  /* 0x00000004eeca7825 */ /* 0x050fe200078e02ca */
[C---:B------:R-:W-:Y:S01]  /*1aa0*/  IADD3 R3, R11.reuse, -0x16, RZ ;  /* 0xffffffea0b037810 */ /* 0x040fe20007ffe0ff */
        /* <DEDUP_REMOVED lines=9> */
[C---:B------:R-:W-:Y:S01]  /*1b40*/  IADD3 R3, R11.reuse, -0x22, RZ ;  /* 0xffffffde0b037810 */ /* 0x040fe20007ffe0ff */
[----:B---3--:R-:W-:Y:S01]  /*1b50*/  IMAD.WIDE R200, R238, 0x4, R200 ;  /* 0x00000004eec87825 */ /* 0x008fe200078e02c8 */
[----:B------:R-:W-:Y:S01]  /*1b60*/  ISETP.GE.U32.AND P2, PT, R2, 0x7fffff9b, PT ;  /* 0x7fffff9b0200780c */ /* 0x000fe20003f46070 */
[----:B------:R3:W-:Y:S01]  /*1b70*/  LDGSTS.E [R241+0x2200], [R192.64], !P5 ;  /* 0x02200000c0f17fae */ /* 0x0007e2000e921844 */
[----:B------:R-:W-:Y:S01]  /*1b80*/  IADD3 R2, R11, -0x2e, RZ ;  /* 0xffffffd20b027810 */ /* 0x000fe20007ffe0ff */
[----:B----4-:R-:W-:Y:S01]  /*1b90*/  IMAD.WIDE R194, R238, 0x4, R194 ;  /* 0x00000004eec27825 */ /* 0x010fe200078e02c2 */
[----:B------:R-:W-:Y:S01]  /*1ba0*/  ISETP.GE.U32.AND P1, PT, R3, 0x7fffff9f, PT ;  /* 0x7fffff9f0300780c */ /* 0x000fe20003f26070 */
[----:B------:R4:W-:Y:S01]  /*1bb0*/  LDGSTS.E [R241+0x2a00], [R184.64], !P0 ;  /* 0x02a00000b8f17fae */ /* 0x0009e2000c121844 */
[----:B------:R-:W-:Y:S01]  /*1bc0*/  ISETP.GE.U32.AND P5, PT, R2, 0x7fffff93, PT ;  /* 0x7fffff930200780c */ /* 0x000fe20003fa6070 */
[C---:B-1----:R-:W-:Y:S01]  /*1bd0*/  IMAD.WIDE R196, R238.reuse, 0x4, R196 ;  /* 0x00000004eec47825 */ /* 0x042fe200078e02c4 */
[C---:B------:R-:W-:Y:S01]  /*1be0*/  IADD3 R2, R11.reuse, -0x36, RZ ;  /* 0xffffffca0b027810 */ /* 0x040fe20007ffe0ff */
[----:B------:R1:W-:Y:S01]  /*1bf0*/  LDGSTS.E [R241+0x3200], [R186.64], !P6 ;  /* 0x03200000baf17fae */ /* 0x0003e2000f121844 */
[C---:B------:R-:W-:Y:S01]  /*1c00*/  IADD3 R3, R11.reuse, -0x2a, RZ ;  /* 0xffffffd60b037810 */ /* 0x040fe20007ffe0ff */
[----:B--2---:R-:W-:Y:S01]  /*1c10*/  IMAD.WIDE R190, R238, 0x4, R190 ;  /* 0x00000004eebe7825 */ /* 0x004fe200078e02be */
[----:B------:R-:W-:Y:S01]  /*1c20*/  ISETP.GE.U32.AND P6, PT, R2, 0x7fffff8b, PT ;  /* 0x7fffff8b0200780c */ /* 0x000fe20003fc6070 */
[----:B------:R2:W-:Y:S01]  /*1c30*/  LDGSTS.E [R241+0x3a00], [R180.64], !P3 ;  /* 0x03a00000b4f17fae */ /* 0x0005e2000d921844 */
[----:B------:R-:W-:Y:S01]  /*1c40*/  IADD3 R2, R11, -0x3a, RZ ;  /* 0xffffffc60b027810 */ /* 0x000fe20007ffe0ff */
[C---:B---3--:R-:W-:Y:S01]  /*1c50*/  IMAD.WIDE R192, R238.reuse, 0x4, R192 ;  /* 0x00000004eec07825 */ /* 0x048fe200078e02c0 */
[----:B------:R-:W-:Y:S01]  /*1c60*/  IABS R5, c[0x0][0x17c] ;  /* 0x00005f0000057a13 */ /* 0x000fe20000000000 */
[----:B------:R3:W-:Y:S01]  /*1c70*/  LDGSTS.E [R241+0x4200], [R182.64], !P1 ;  /* 0x04200000b6f17fae */ /* 0x0007e2000c921844 */
[----:B------:R-:W-:Y:S01]  /*1c80*/  ISETP.GE.U32.AND P4, PT, R3, 0x7fffff97, PT ;  /* 0x7fffff970300780c */ /* 0x000fe20003f86070 */
[----:B----4-:R-:W-:Y:S01]  /*1c90*/  IMAD.WIDE R184, R238, 0x4, R184 ;  /* 0x00000004eeb87825 */ /* 0x010fe200078e02b8 */
[----:B------:R-:W-:Y:S01]  /*1ca0*/  ISETP.GE.U32.AND P3, PT, R2, 0x7fffff87, PT ;  /* 0x7fffff870200780c */ /* 0x000fe20003f66070 */
[----:B------:R4:W-:Y:S01]  /*1cb0*/  LDGSTS.E [R241+0x4a00], [R176.64], !P2 ;  /* 0x04a00000b0f17fae */ /* 0x0009e2000d121844 */
[C---:B------:R-:W-:Y:S01]  /*1cc0*/  IADD3 R3, R11.reuse, -0x32, RZ ;  /* 0xffffffce0b037810 */ /* 0x040fe20007ffe0ff */
[----:B------:R-:W5:Y:S01]  /*1cd0*/  I2F.RP R2, R5 ;  /* 0x0000000500027306 */ /* 0x000f620000209400 */
[----:B------:R-:W-:Y:S01]  /*1ce0*/  IADD3 R4, R11, -0x3, RZ ;  /* 0xfffffffd0b047810 */ /* 0x000fe20007ffe0ff */
[----:B-1----:R-:W-:Y:S01]  /*1cf0*/  IMAD.WIDE R186, R238, 0x4, R186 ;  /* 0x00000004eeba7825 */ /* 0x002fe200078e02ba */
[----:B------:R-:W-:-:S02]  /*1d00*/  ISETP.GE.U32.AND P0, PT, R3, 0x7fffff8f, PT ;  /* 0x7fffff8f0300780c */ /* 0x000fc40003f06070 */
        /* <DEDUP_REMOVED lines=8> */
[----:B------:R-:W-:Y:S01]  /*1d90*/  IADD3 R4, R11, -0xb, RZ ;  /* 0xfffffff50b047810 */ /* 0x000fe20007ffe0ff */
[----:B----4-:R-:W-:Y:S01]  /*1da0*/  IMAD.WIDE R176, R238, 0x4, R176 ;  /* 0x00000004eeb07825 */ /* 0x010fe200078e02b0 */
[----:B------:R-:W-:Y:S01]  /*1db0*/  ISETP.GE.U32.AND P4, PT, R3, 0x7fffffba, PT ;  /* 0x7fffffba0300780c */ /* 0x000fe20003f86070 */
[----:B-----5:R-:W3:Y:S01]  /*1dc0*/  MUFU.RCP R2, R2 ;  /* 0x0000000200027308 */ /* 0x020ee20000001000 */
[----:B------:R-:W-:Y:S01]  /*1dd0*/  IADD3 R3, R11, -0xf, RZ ;  /* 0xfffffff10b037810 */ /* 0x000fe20007ffe0ff */
[----:B------:R4:W-:Y:S01]  /*1de0*/  LDGSTS.E [R241+0x6200], [R174.64], !P0 ;  /* 0x06200000aef17fae */ /* 0x0009e2000c121844 */
[----:B------:R-:W-:Y:S01]  /*1df0*/  ISETP.GE.U32.AND P5, PT, R4, 0x7fffffb6, PT ;  /* 0x7fffffb60400780c */ /* 0x000fe20003fa6070 */
[C---:B-1----:R-:W-:Y:S01]  /*1e00*/  IMAD.WIDE R178, R238.reuse, 0x4, R178 ;  /* 0x00000004eeb27825 */ /* 0x042fe200078e02b2 */
[----:B------:R-:W-:Y:S01]  /*1e10*/  ISETP.GE.U32.AND P0, PT, R3, 0x7fffffb2, PT ;  /* 0x7fffffb20300780c */ /* 0x000fe20003f06070 */
[----:B------:R1:W-:Y:S01]  /*1e20*/  LDGSTS.E [R241+0x6a00], [R168.64], !P6 ;  /* 0x06a00000a8f17fae */ /* 0x0003e2000f121844 */
[C---:B------:R-:W-:Y:S01]  /*1e30*/  IADD3 R3, R11.reuse, -0x13, RZ ;  /* 0xffffffed0b037810 */ /* 0x040fe20007ffe0ff */
[----:B--2---:R-:W-:Y:S01]  /*1e40*/  IMAD.WIDE R172, R238, 0x4, R172 ;  /* 0x00000004eeac7825 */ /* 0x004fe200078e02ac */
[----:B------:R-:W-:Y:S01]  /*1e50*/  IADD3 R4, R11, -0x17, RZ ;  /* 0xffffffe90b047810 */ /* 0x000fe20007ffe0ff */
[----:B------:R2:W-:Y:S01]  /*1e60*/  LDGSTS.E [R241+0x7200], [R170.64], !P3 ;  /* 0x07200000aaf17fae */ /* 0x0005e2000d921844 */
[----:B------:R-:W-:-:S02]  /*1e70*/  ISETP.GE.U32.AND P6, PT, R3, 0x7fffffae, PT ;  /* 0x7fffffae0300780c */ /* 0x000fc40003fc6070 */
[----:B------:R-:W-:Y:S01]  /*1e80*/  IADD3 R3, R11, -0x1b, RZ ;  /* 0xffffffe50b037810 */ /* 0x000fe20007ffe0ff */
[----:B------:R5:W-:Y:S01]  /*1e90*/  LDGSTS.E [R241+0x7a00], [R164.64], !P1 ;  /* 0x07a00000a4f17fae */ /* 0x000be2000c921844 */
[----:B------:R-:W-:Y:S01]  /*1ea0*/  ISETP.GE.U32.AND P3, PT, R4, 0x7fffffaa, PT ;  /* 0x7fffffaa0400780c */ /* 0x000fe20003f66070 */
[C---:B----4-:R-:W-:Y:S01]  /*1eb0*/  IMAD.WIDE R174, R238.reuse, 0x4, R174 ;  /* 0x00000004eeae7825 */ /* 0x050fe200078e02ae */
[----:B------:R-:W-:Y:S01]  /*1ec0*/  ISETP.GE.U32.AND P1, PT, R3, 0x7fffffa6, PT ;  /* 0x7fffffa60300780c */ /* 0x000fe20003f26070 */
[----:B------:R4:W-:Y:S01]  /*1ed0*/  LDGSTS.E [R240+0x400], [R166.64], !P2 ;  /* 0x00400000a6f07fae */ /* 0x0009e2000d121844 */
[----:B------:R-:W-:Y:S01]  /*1ee0*/  IADD3 R3, R11, -0x1f, RZ ;  /* 0xffffffe10b037810 */ /* 0x000fe20007ffe0ff */
[----:B-1----:R-:W-:Y:S01]  /*1ef0*/  IMAD.WIDE R168, R238, 0x4, R168 ;  /* 0x00000004eea87825 */ /* 0x002fe200078e02a8 */
[----:B---3--:R-:W-:Y:S01]  /*1f00*/  IADD3 R2, R2, 0xffffffe, RZ ;  /* 0x0ffffffe02027810 */ /* 0x008fe20007ffe0ff */
[----:B------:R1:W-:Y:S01]  /*1f10*/  LDGSTS.E [R240+0xc00], [R160.64], !P4 ;  /* 0x00c00000a0f07fae */ /* 0x0003e2000e121844 */
[----:B------:R-:W-:Y:S01]  /*1f20*/  ISETP.GE.U32.AND P2, PT, R3, 0x7fffffa2, PT ;  /* 0x7fffffa20300780c */ /* 0x000fe20003f46070 */
[C---:B--2---:R-:W-:Y:S01]  /*1f30*/  IMAD.WIDE R170, R238.reuse, 0x4, R170 ;  /* 0x00000004eeaa7825 */ /* 0x044fe200078e02aa */
[----:B------:R2:W3:Y:S01]  /*1f40*/  F2I.FTZ.U32.TRUNC.NTZ R3, R2 ;  /* 0x0000000200037305 */ /* 0x0004e2000021f000 */
[C---:B------:R-:W-:Y:S01]  /*1f50*/  IADD3 R4, R11.reuse, -0x23, RZ ;  /* 0xffffffdd0b047810 */ /* 0x040fe20007ffe0ff */
[----:B------:R3:W-:Y:S01]  /*1f60*/  LDGSTS.E [R240+0x1400], [R162.64], !P5 ;  /* 0x01400000a2f07fae */ /* 0x0007e2000e921844 */
[----:B------:R-:W-:Y:S01]  /*1f70*/  SHF.R.U32.HI R7, RZ, 0x6, R86 ;  /* 0x00000006ff077819 */ /* 0x000fe20000011656 */
[----:B-----5:R-:W-:Y:S01]  /*1f80*/  IMAD.WIDE R164, R238, 0x4, R164 ;  /* 0x00000004eea47825 */ /* 0x020fe200078e02a4 */
[----:B------:R-:W-:Y:S01]  /*1f90*/  ISETP.GE.U32.AND P4, PT, R4, 0x7fffff9e, PT ;  /* 0x7fffff9e0400780c */ /* 0x000fe20003f86070 */
[----:B------:R5:W-:Y:S01]  /*1fa0*/  LDGSTS.E [R240+0x1c00], [R156.64], !P0 ;  /* 0x01c000009cf07fae */ /* 0x000be2000c121844 */
[C---:B------:R-:W-:Y:S01]  /*1fb0*/  IADD3 R4, R11.reuse, -0x2b, RZ ;  /* 0xffffffd50b047810 */ /* 0x040fe20007ffe0ff */
[C---:B----4-:R-:W-:Y:S01]  /*1fc0*/  IMAD.WIDE R166, R238.reuse, 0x4, R166 ;  /* 0x00000004eea67825 */ /* 0x050fe200078e02a6 */
[----:B--2---:R-:W-:Y:S01]  /*1fd0*/  IADD3 R2, R11, -0x2f, RZ ;  /* 0xffffffd10b027810 */ /* 0x004fe20007ffe0ff */
[----:B------:R2:W-:Y:S01]  /*1fe0*/  LDGSTS.E [R240+0x2400], [R158.64], !P6 ;  /* 0x024000009ef07fae */ /* 0x0005e2000f121844 */
[----:B------:R-:W-:Y:S01]  /*1ff0*/  SGXT.U32 R7, R7, 0x1 ;  /* 0x000000010707781a */ /* 0x000fe20000000000 */
[----:B-1----:R-:W-:Y:S01]  /*2000*/  IMAD.WIDE R160, R238, 0x4, R160 ;  /* 0x00000004eea07825 */ /* 0x002fe200078e02a0 */
[----:B------:R-:W-:Y:S01]  /*2010*/  ISETP.GE.U32.AND P6, PT, R2, 0x7fffff92, PT ;  /* 0x7fffff920200780c */ /* 0x000fe20003fc6070 */
[----:B------:R1:W-:Y:S01]  /*2020*/  LDGSTS.E [R240+0x2c00], [R152.64], !P3 ;  /* 0x02c0000098f07fae */ /* 0x0003e2000d921844 */
[----:B------:R-:W-:Y:S01]  /*2030*/  ISETP.GE.U32.AND P0, PT, R4, 0x7fffff96, PT ;  /* 0x7fffff960400780c */ /* 0x000fe20003f06070 */
[--C-:B---3--:R-:W-:Y:S01]  /*2040*/  IMAD.MOV R4, RZ, RZ, -R3.reuse ;  /* 0x000000ffff047224 */ /* 0x108fe200078e0a03 */
[C---:B------:R-:W-:Y:S01]  /*2050*/  IADD3 R2, R11.reuse, -0x33, RZ ;  /* 0xffffffcd0b027810 */ /* 0x040fe20007ffe0ff */
[----:B------:R3:W-:Y:S01]  /*2060*/  LDGSTS.E [R240+0x3400], [R154.64], !P1 ;  /* 0x034000009af07fae */ /* 0x0007e2000c921844 */
[----:B------:R-:W-:Y:S01]  /*2070*/  LOP3.LUT R7, R0, R7, RZ, 0xfc, !PT ;  /* 0x0000000700077212 */ /* 0x000fe200078efcff */
[----:B------:R-:W-:Y:S01]  /*2080*/  IMAD R9, R4, R5, RZ ;  /* 0x0000000504097224 */ /* 0x000fe200078e02ff */
[----:B------:R-:W-:Y:S01]  /*2090*/  ISETP.GE.U32.AND P3, PT, R2, 0x7fffff8e, PT ;  /* 0x7fffff8e0200780c */ /* 0x000fe20003f66070 */
[----:B------:R-:W-:Y:S01]  /*20a0*/  IMAD.MOV.U32 R2, RZ, RZ, RZ ;  /* 0x000000ffff027224 */ /* 0x000fe200078e00ff */
[----:B------:R-:W-:Y:S01]  /*20b0*/  IADD3 R6, R11, -0x27, RZ ;  /* 0xffffffd90b067810 */ /* 0x000fe20007ffe0ff */
[----:B------:R4:W-:Y:S01]  /*20c0*/  LDGSTS.E [R240+0x3c00], [R148.64], !P2 ;  /* 0x03c0000094f07fae */ /* 0x0009e2000d121844 */
[----:B------:R-:W-:Y:S01]  /*20d0*/  IABS R4, R7 ;  /* 0x0000000700047213 */ /* 0x000fe20000000000 */
[----:B------:R-:W-:Y:S01]  /*20e0*/  IMAD.HI.U32 R2, R3, R9, R2 ;  /* 0x0000000903027227 */ /* 0x000fe200078e0002 */
[----:B------:R-:W-:Y:S01]  /*20f0*/  LOP3.LUT R12, R7, 0x2, RZ, 0xfc, !PT ;  /* 0x00000002070c7812 */ /* 0x000fe200078efcff */
[----:B------:R1:W-:Y:S01]  /*2100*/  LDGSTS.E [R240+0x4400], [R150.64], !P4 ;  /* 0x0440000096f07fae */ /* 0x0003e2000e121844 */
[----:B------:R-:W-:Y:S01]  /*2110*/  ISETP.GE.U32.AND P5, PT, R6, 0x7fffff9a, PT ;  /* 0x7fffff9a0600780c */ /* 0x000fe20003fa6070 */
[----:B------:R-:W-:Y:S01]  /*2120*/  IMAD.MOV.U32 R9, RZ, RZ, R4 ;  /* 0x000000ffff097224 */ /* 0x000fe200078e0004 */
[----:B------:R-:W-:Y:S01]  /*2130*/  IADD3 R3, R11, -0x37, RZ ;  /* 0xffffffc90b037810 */ /* 0x000fe20007ffe0ff */
[----:B------:R-:W-:Y:S01]  /*2140*/  IMAD.WIDE R162, R238, 0x4, R162 ;  /* 0x00000004eea27825 */ /* 0x000fe200078e02a2 */
[----:B------:R-:W-:-:S02]  /*2150*/  IABS R70, R12 ;  /* 0x0000000c00467213 */ /* 0x000fc40000000000 */
[----:B------:R-:W-:Y:S01]  /*2160*/  IADD3 R6, R11, -0x3b, RZ ;  /* 0xffffffc50b067810 */ /* 0x000fe20007ffe0ff */
[----:B-----5:R-:W-:Y:S01]  /*2170*/  IMAD.WIDE R156, R238, 0x4, R156 ;  /* 0x00000004ee9c7825 */ /* 0x020fe200078e029c */
[----:B------:R-:W-:Y:S02]  /*2180*/  ISETP.GE.U32.AND P1, PT, R3, 0x7fffff8a, PT ;  /* 0x7fffff8a0300780c */ /* 0x000fe40003f26070 */
[----:B------:R-:W-:Y:S01]  /*2190*/  ISETP.GE.U32.AND P2, PT, R6, 0x7fffff86, PT ;  /* 0x7fffff860600780c */ /* 0x000fe20003f46070 */
[C---:B------:R-:W-:Y:S01]  /*21a0*/  IMAD.HI.U32 R3, R2.reuse, R9, RZ ;  /* 0x0000000902037227 */ /* 0x040fe200078e00ff */
[----:B------:R-:W-:Y:S01]  /*21b0*/  IADD3 R6, R11, -0x3f, RZ ;  /* 0xffffffc10b067810 */ /* 0x000fe20007ffe0ff */
[----:B------:R5:W-:Y:S01]  /*21c0*/  LDGSTS.E [R240+0x4c00], [R144.64], !P5 ;  /* 0x04c0000090f07fae */ /* 0x000be2000e921844 */
[C---:B------:R-:W-:Y:S01]  /*21d0*/  LOP3.LUT R13, R7.reuse, 0x4, RZ, 0xfc, !PT ;  /* 0x00000004070d7812 */ /* 0x040fe200078efcff */
[----:B------:R-:W-:Y:S01]  /*21e0*/  IMAD.HI.U32 R4, R2, R70, RZ ;  /* 0x0000004602047227 */ /* 0x000fe200078e00ff */
[----:B------:R-:W-:Y:S01]  /*21f0*/  ISETP.GE.U32.AND P4, PT, R6, 0x7fffff82, PT ;  /* 0x7fffff820600780c */ /* 0x000fe20003f86070 */
[----:B------:R1:W-:Y:S01]  /*2200*/  LDGSTS.E [R240+0x5400], [R146.64], !P0 ;  /* 0x0540000092f07fae */ /* 0x0003e2000c121844 */
[----:B------:R-:W-:Y:S01]  /*2210*/  IABS R6, R13 ;  /* 0x0000000d00067213 */ /* 0x000fe20000000000 */
[----:B------:R-:W-:Y:S01]  /*2220*/  IMAD.MOV R10, RZ, RZ, -R3 ;  /* 0x000000ffff0a7224 */ /* 0x000fe200078e0a03 */
[----:B------:R-:W-:Y:S01]  /*2230*/  LOP3.LUT R14, R7, 0x6, RZ, 0xfc, !PT ;  /* 0x00000006070e7812 */ /* 0x000fe200078efcff */
[----:B------:R-:W-:Y:S01]  /*2240*/  IMAD.MOV R3, RZ, RZ, -R4 ;  /* 0x000000ffff037224 */ /* 0x000fe200078e0a04 */
[----:B------:R1:W-:Y:S01]  /*2250*/  LDGSTS.E [R240+0x5c00], [R140.64], !P6 ;  /* 0x05c000008cf07fae */ /* 0x0003e2000f121844 */
[C---:B------:R-:W-:Y:S01]  /*2260*/  IMAD R4, R5.reuse, R10, R9 ;  /* 0x0000000a05047224 */ /* 0x040fe200078e0209 */
[----:B------:R-:W-:Y:S01]  /*2270*/  IABS R30, R14 ;  /* 0x0000000e001e7213 */ /* 0x000fe20000000000 */
[----:B------:R-:W-:Y:S01]  /*2280*/  IMAD R70, R5, R3, R70 ;  /* 0x0000000305467224 */ /* 0x000fe200078e0246 */
[----:B------:R-:W-:Y:S01]  /*2290*/  IADD3 R3, R11, -0x4, RZ ;  /* 0xfffffffc0b037810 */ /* 0x000fe20007ffe0ff */
[----:B------:R-:W-:Y:S01]  /*22a0*/  IMAD.MOV.U32 R9, RZ, RZ, R6 ;  /* 0x000000ffff097224 */ /* 0x000fe200078e0006 */
[----:B------:R-:W-:Y:S01]  /*22b0*/  ISETP.GT.U32.AND P5, PT, R5, R4, PT ;  /* 0x000000040500720c */ /* 0x000fe20003fa4070 */
[----:B------:R1:W-:Y:S01]  /*22c0*/  LDGSTS.E [R240+0x6400], [R142.64], !P3 ;  /* 0x064000008ef07fae */ /* 0x0003e2000d921844 */
[----:B------:R-:W-:Y:S01]  /*22d0*/  ISETP.GE.U32.AND P0, PT, R3, 0x7fffffbd, PT ;  /* 0x7fffffbd0300780c */ /* 0x000fe20003f06070 */
[C---:B------:R-:W-:Y:S01]  /*22e0*/  IMAD.HI.U32 R3, R2.reuse, R9, RZ ;  /* 0x0000000902037227 */ /* 0x040fe200078e00ff */
[----:B------:R-:W-:Y:S01]  /*22f0*/  ISETP.GT.U32.AND P6, PT, R5, R70, PT ;  /* 0x000000460500720c */ /* 0x000fe20003fc4070 */
[----:B------:R1:W-:Y:S01]  /*2300*/  LDGSTS.E [R240+0x6c00], [R136.64], !P1 ;  /* 0x06c0000088f07fae */ /* 0x0003e2000c921844 */
[----:B------:R-:W-:Y:S01]  /*2310*/  IADD3 R6, R11, -0x8, RZ ;  /* 0xfffffff80b067810 */ /* 0x000fe20007ffe0ff */
[----:B------:R-:W-:Y:S01]  /*2320*/  IMAD.MOV R10, RZ, RZ, -R3 ;  /* 0x000000ffff0a7224 */ /* 0x000fe200078e0a03 */
[----:B------:R-:W-:Y:S01]  /*2330*/  LOP3.LUT R15, R7, 0x8, RZ, 0xfc, !PT ;  /* 0x00000008070f7812 */ /* 0x000fe200078efcff */
[----:B------:R-:W-:Y:S01]  /*2340*/  IMAD.HI.U32 R3, R2, R30, RZ ;  /* 0x0000001e02037227 */ /* 0x000fe200078e00ff */
[----:B------:R-:W-:Y:S01]  /*2350*/  ISETP.GE.U32.AND P3, PT, R6, 0x7fffffb9, PT ;  /* 0x7fffffb90600780c */ /* 0x000fe20003f66070 */
[----:B------:R1:W-:Y:S01]  /*2360*/  LDGSTS.E [R240+0x7400], [R138.64], !P2 ;  /* 0x074000008af07fae */ /* 0x0003e2000d121844 */
[----:B------:R-:W-:Y:S01]  /*2370*/  IABS R68, R15 ;  /* 0x0000000f00447213 */ /* 0x000fe20000000000 */
[----:B------:R-:W-:Y:S01]  /*2380*/  IMAD R6, R5, R10, R9 ;  /* 0x0000000a05067224 */ /* 0x000fe200078e0209 */
[----:B------:R-:W-:Y:S01]  /*2390*/  ISETP.GE.AND P2, PT, R12, RZ, PT ;  /* 0x000000ff0c00720c */ /* 0x000fe20003f46270 */
[--C-:B------:R-:W-:Y:S01]  /*23a0*/  @!P5 IMAD.IADD R4, R4, 0x1, -R5.reuse ;  /* 0x000000010404d824 */ /* 0x100fe200078e0a05 */
[----:B------:R-:W-:Y:S01]  /*23b0*/  LOP3.LUT R16, R7, 0xa, RZ, 0xfc, !PT ;  /* 0x0000000a07107812 */ /* 0x000fe200078efcff */
[----:B------:R-:W-:Y:S01]  /*23c0*/  @!P6 IMAD.IADD R70, R70, 0x1, -R5 ;  /* 0x000000014646e824 */ /* 0x000fe200078e0a05 */
[C---:B------:R-:W-:Y:S01]  /*23d0*/  ISETP.GT.U32.AND P6, PT, R5.reuse, R6, PT ;  /* 0x000000060500720c */ /* 0x040fe20003fc4070 */
[----:B------:R-:W-:Y:S01]  /*23e0*/  IMAD.MOV R3, RZ, RZ, -R3 ;  /* 0x000000ffff037224 */ /* 0x000fe200078e0a03 */
[C---:B------:R-:W-:Y:S01]  /*23f0*/  ISETP.GT.U32.AND P5, PT, R5.reuse, R4, PT ;  /* 0x000000040500720c */ /* 0x040fe20003fa4070 */
[----:B------:R1:W-:Y:S01]  /*2400*/  LDGSTS.E [R240+0x7c00], [R132.64], !P4 ;  /* 0x07c0000084f07fae */ /* 0x0003e2000e121844 */
[C---:B------:R-:W-:Y:S01]  /*2410*/  ISETP.GT.U32.AND P1, PT, R5.reuse, R70, PT ;  /* 0x000000460500720c */ /* 0x040fe20003f24070 */
[----:B------:R-:W-:Y:S01]  /*2420*/  IMAD R30, R5, R3, R30 ;  /* 0x00000003051e7224 */ /* 0x000fe200078e021e */
[----:B------:R-:W-:Y:S01]  /*2430*/  IADD3 R9, R11, -0xc, RZ ;  /* 0xfffffff40b097810 */ /* 0x000fe20007ffe0ff */
[----:B------:R-:W-:Y:S01]  /*2440*/  IMAD.HI.U32 R3, R2, R68, RZ ;  /* 0x0000004402037227 */ /* 0x000fe200078e00ff */
[----:B------:R-:W-:Y:S01]  /*2450*/  IABS R66, R16 ;  /* 0x0000001000427213 */ /* 0x000fe20000000000 */
[----:B------:R1:W-:Y:S01]  /*2460*/  LDGSTS.E [R188+0x600], [R134.64], !P0 ;  /* 0x0060000086bc7fae */ /* 0x0003e2000c121844 */
[C---:B------:R-:W-:Y:S01]  /*2470*/  LOP3.LUT R17, R7.reuse, 0xc, RZ, 0xfc, !PT ;  /* 0x0000000c07117812 */ /* 0x040fe200078efcff */
[----:B------:R-:W-:Y:S01]  /*2480*/  IMAD.MOV R3, RZ, RZ, -R3 ;  /* 0x000000ffff037224 */ /* 0x000fe200078e0a03 */
[----:B------:R-:W-:Y:S01]  /*2490*/  ISETP.GE.AND P4, PT, R14, RZ, PT ;  /* 0x000000ff0e00720c */ /* 0x000fe20003f86270 */
[--C-:B------:R-:W-:Y:S01]  /*24a0*/  @!P6 IMAD.IADD R6, R6, 0x1, -R5.reuse ;  /* 0x000000010606e824 */ /* 0x100fe200078e0a05 */
[----:B------:R-:W-:Y:S01]  /*24b0*/  IABS R10, R17 ;  /* 0x00000011000a7213 */ /* 0x000fe20000000000 */
[--C-:B------:R-:W-:Y:S01]  /*24c0*/  @!P5 IMAD.IADD R4, R4, 0x1, -R5.reuse ;  /* 0x000000010404d824 */ /* 0x100fe200078e0a05 */
[----:B------:R-:W-:Y:S01]  /*24d0*/  ISETP.GE.AND P5, PT, R7, RZ, PT ;  /* 0x000000ff0700720c */ /* 0x000fe20003fa6270 */
[C---:B------:R-:W-:Y:S01]  /*24e0*/  IMAD R68, R5.reuse, R3, R68 ;  /* 0x0000000305447224 */ /* 0x040fe200078e0244 */
[----:B------:R-:W-:Y:S01]  /*24f0*/  ISETP.GT.U32.AND P6, PT, R5, R6, PT ;  /* 0x000000060500720c */ /* 0x000fe20003fc4070 */
[----:B------:R-:W-:Y:S01]  /*2500*/  @!P1 IMAD.IADD R70, R70, 0x1, -R5 ;  /* 0x0000000146469824 */ /* 0x000fe200078e0a05 */
[----:B------:R-:W-:Y:S01]  /*2510*/  ISETP.GE.U32.AND P1, PT, R9, 0x7fffffb5, PT ;  /* 0x7fffffb50900780c */ /* 0x000fe20003f26070 */
[----:B------:R-:W-:Y:S01]  /*2520*/  IMAD.HI.U32 R9, R2, R66, RZ ;  /* 0x0000004202097227 */ /* 0x000fe200078e00ff */
[C---:B------:R-:W-:Y:S01]  /*2530*/  LOP3.LUT R18, R7.reuse, 0x10, RZ, 0xfc, !PT ;  /* 0x0000001007127812 */ /* 0x040fe200078efcff */
[----:B------:R1:W-:Y:S01]  /*2540*/  LDGSTS.E [R188+0xe00], [R128.64], !P3 ;  /* 0x00e0000080bc7fae */ /* 0x0003e2000d921844 */
[----:B------:R-:W-:Y:S01]  /*2550*/  LOP3.LUT R19, R7, 0x16, RZ, 0xfc, !PT ;  /* 0x0000001607137812 */ /* 0x000fe200078efcff */
[----:B------:R-:W-:Y:S01]  /*2560*/  @!P2 IMAD.MOV R70, RZ, RZ, -R70 ;  /* 0x000000ffff46a224 */ /* 0x000fe200078e0a46 */
[----:B------:R-:W-:Y:S01]  /*2570*/  ISETP.GE.AND P2, PT, R13, RZ, PT ;  /* 0x000000ff0d00720c */ /* 0x000fe20003f46270 */
[----:B------:R-:W-:Y:S01]  /*2580*/  IMAD.MOV R9, RZ, RZ, -R9 ;  /* 0x000000ffff097224 */ /* 0x000fe200078e0a09 */
[----:B------:R-:W-:Y:S01]  /*2590*/  LOP3.LUT R13, R7, 0xe, RZ, 0xfc, !PT ;  /* 0x0000000e070d7812 */ /* 0x000fe200078efcff */
[----:B------:R-:W-:Y:S01]  /*25a0*/  @!P5 IMAD.MOV R4, RZ, RZ, -R4 ;  /* 0x000000ffff04d224 */ /* 0x000fe200078e0a04 */
[C---:B------:R-:W-:Y:S01]  /*25b0*/  ISETP.GT.U32.AND P5, PT, R5.reuse, R30, PT ;  /* 0x0000001e0500720c */ /* 0x040fe20003fa4070 */
[----:B------:R-:W-:Y:S01]  /*25c0*/  @!P6 IMAD.IADD R6, R6, 0x1, -R5 ;  /* 0x000000010606e824 */ /* 0x000fe200078e0a05 */
[C---:B------:R-:W-:Y:S01]  /*25d0*/  ISETP.GT.U32.AND P6, PT, R5.reuse, R68, PT ;  /* 0x000000440500720c */ /* 0x040fe20003fc4070 */
[C---:B------:R-:W-:Y:S01]  /*25e0*/  IMAD R66, R5.reuse, R9, R66 ;  /* 0x0000000905427224 */ /* 0x040fe200078e0242 */
[----:B------:R-:W-:Y:S01]  /*25f0*/  IABS R64, R13 ;  /* 0x0000000d00407213 */ /* 0x000fe20000000000 */
[C---:B------:R-:W-:Y:S01]  /*2600*/  IMAD.HI.U32 R3, R2.reuse, R10, RZ ;  /* 0x0000000a02037227 */ /* 0x040fe200078e00ff */
[----:B------:R-:W-:Y:S01]  /*2610*/  IABS R12, R18 ;  /* 0x00000012000c7213 */ /* 0x000fe20000000000 */
[----:B------:R1:W-:Y:S01]  /*2620*/  LDGSTS.E [R188+0x1600], [R130.64], !P1 ;  /* 0x0160000082bc7fae */ /* 0x0003e2000c921844 */
[----:B------:R-:W-:Y:S01]  /*2630*/  IABS R60, R19 ;  /* 0x00000013003c7213 */ /* 0x000fe20000000000 */
[----:B------:R-:W-:Y:S01]  /*2640*/  @!P2 IMAD.MOV R6, RZ, RZ, -R6 ;  /* 0x000000ffff06a224 */ /* 0x000fe200078e0a06 */
[----:B------:R-:W-:Y:S01]  /*2650*/  ISETP.GT.U32.AND P2, PT, R5, R66, PT ;  /* 0x000000420500720c */ /* 0x000fe20003f44070 */
[----:B------:R-:W-:Y:S01]  /*2660*/  IMAD.HI.U32 R9, R2, R64, RZ ;  /* 0x0000004002097227 */ /* 0x000fe200078e00ff */
[----:B------:R-:W-:-:S02]  /*2670*/  LOP3.LUT R21, R7, 0x26, RZ, 0xfc, !PT ;  /* 0x0000002607157812 */ /* 0x000fc400078efcff */
[----:B------:R-:W-:Y:S01]  /*2680*/  LOP3.LUT R20, R7, 0x2e, RZ, 0xfc, !PT ;  /* 0x0000002e07147812 */ /* 0x000fe200078efcff */
[--C-:B------:R-:W-:Y:S01]  /*2690*/  @!P5 IMAD.IADD R30, R30, 0x1, -R5.reuse ;  /* 0x000000011e1ed824 */ /* 0x100fe200078e0a05 */
[----:B------:R-:W-:Y:S01]  /*26a0*/  IABS R50, R21 ;  /* 0x0000001500327213 */ /* 0x000fe20000000000 */
[----:B------:R-:W-:Y:S01]  /*26b0*/  @!P6 IMAD.IADD R68, R68, 0x1, -R5 ;  /* 0x000000014444e824 */ /* 0x000fe200078e0a05 */
[----:B------:R-:W-:Y:S01]  /*26c0*/  IABS R228, R20 ;  /* 0x0000001400e47213 */ /* 0x000fe20000000000 */
[----:B------:R-:W-:Y:S01]  /*26d0*/  IMAD.MOV R3, RZ, RZ, -R3 ;  /* 0x000000ffff037224 */ /* 0x000fe200078e0a03 */
[C---:B------:R-:W-:Y:S01]  /*26e0*/  ISETP.GT.U32.AND P5, PT, R5.reuse, R30, PT ;  /* 0x0000001e0500720c */ /* 0x040fe20003fa4070 */
[----:B------:R-:W-:Y:S01]  /*26f0*/  IMAD.MOV R9, RZ, RZ, -R9 ;  /* 0x000000ffff097224 */ /* 0x000fe200078e0a09 */
[C---:B------:R-:W-:Y:S01]  /*2700*/  ISETP.GT.U32.AND P6, PT, R5.reuse, R68, PT ;  /* 0x000000440500720c */ /* 0x040fe20003fc4070 */
[----:B------:R-:W-:Y:S01]  /*2710*/  IMAD R10, R5, R3, R10 ;  /* 0x00000003050a7224 */ /* 0x000fe200078e020a */
[----:B------:R-:W-:Y:S01]  /*2720*/  IADD3 R43, R11, -0x41, RZ ;  /* 0xffffffbf0b2b7810 */ /* 0x000fe20007ffe0ff */
[----:B------:R-:W-:-:S02]  /*2730*/  @!P2 IMAD.IADD R66, R66, 0x1, -R5 ;  /* 0x000000014242a824 */ /* 0x000fc400078e0a05 */
[----:B------:R-:W-:Y:S01]  /*2740*/  IMAD R64, R5, R9, R64 ;  /* 0x0000000905407224 */ /* 0x000fe200078e0240 */
[----:B------:R-:W-:Y:S01]  /*2750*/  IADD3 R9, R11, -0x10, RZ ;  /* 0xfffffff00b097810 */ /* 0x000fe20007ffe0ff */
[----:B------:R-:W-:Y:S01]  /*2760*/  IMAD.HI.U32 R3, R2, R12, RZ ;  /* 0x0000000c02037227 */ /* 0x000fe200078e00ff */
[----:B------:R-:W-:-:S03]  /*2770*/  ISETP.GT.U32.AND P2, PT, R5, R66, PT ;  /* 0x000000420500720c */ /* 0x000fc60003f44070 */
[--C-:B------:R-:W-:Y:S01]  /*2780*/  @!P5 IMAD.IADD R30, R30, 0x1, -R5.reuse ;  /* 0x000000011e1ed824 */ /* 0x100fe200078e0a05 */
[----:B------:R-:W-:Y:S01]  /*2790*/  ISETP.GE.AND P5, PT, R15, RZ, PT ;  /* 0x000000ff0f00720c */ /* 0x000fe20003fa6270 */
[----:B------:R-:W-:Y:S01]  /*27a0*/  @!P6 IMAD.IADD R68, R68, 0x1, -R5 ;  /* 0x000000014444e824 */ /* 0x000fe200078e0a05 */
[C---:B------:R-:W-:Y:S01]  /*27b0*/  ISETP.GT.U32.AND P6, PT, R5.reuse, R10, PT ;  /* 0x0000000a0500720c */ /* 0x040fe20003fc4070 */
[----:B------:R-:W-:Y:S01]  /*27c0*/  @!P4 IMAD.MOV R30, RZ, RZ, -R30 ;  /* 0x000000ffff1ec224 */ /* 0x000fe200078e0a1e */
[----:B------:R-:W-:Y:S01]  /*27d0*/  ISETP.GT.U32.AND P4, PT, R5, R64, PT ;  /* 0x000000400500720c */ /* 0x000fe20003f84070 */
[----:B------:R-:W-:Y:S01]  /*27e0*/  IMAD.MOV R3, RZ, RZ, -R3 ;  /* 0x000000ffff037224 */ /* 0x000fe200078e0a03 */
[----:B------:R-:W-:Y:S01]  /*27f0*/  LOP3.LUT R15, R7, 0x12, RZ, 0xfc, !PT ;  /* 0x00000012070f7812 */ /* 0x000fe200078efcff */
[----:B--2---:R-:W-:-:S03]  /*2800*/  IMAD.WIDE R158, R238, 0x4, R158 ;  /* 0x00000004ee9e7825 */ /* 0x004fc600078e029e */
[----:B------:R-:W-:Y:S01]  /*2810*/  IABS R62, R15 ;  /* 0x0000000f003e7213 */ /* 0x000fe20000000000 */
[----:B------:R-:W-:Y:S02]  /*2820*/  IMAD R12, R5, R3, R12 ;  /* 0x00000003050c7224 */ /* 0x000fe400078e020c */
[--C-:B------:R-:W-:Y:S01]  /*2830*/  @!P2 IMAD.IADD R66, R66, 0x1, -R5.reuse ;  /* 0x000000014242a824 */ /* 0x100fe200078e0a05 */
[----:B------:R-:W-:Y:S01]  /*2840*/  ISETP.GE.AND P2, PT, R17, RZ, PT ;  /* 0x000000ff1100720c */ /* 0x000fe20003f46270 */
[--C-:B------:R-:W-:Y:S01]  /*2850*/  @!P6 IMAD.IADD R10, R10, 0x1, -R5.reuse ;  /* 0x000000010a0ae824 */ /* 0x100fe200078e0a05 */
[----:B------:R-:W-:Y:S01]  /*2860*/  ISETP.GT.U32.AND P6, PT, R5, R12, PT ;  /* 0x0000000c0500720c */ /* 0x000fe20003fc4070 */
[----:B------:R-:W-:Y:S01]  /*2870*/  @!P4 IMAD.IADD R64, R64, 0x1, -R5 ;  /* 0x000000014040c824 */ /* 0x000fe200078e0a05 */
[----:B------:R-:W-:Y:S01]  /*2880*/  LOP3.LUT R17, R7, 0x14, RZ, 0xfc, !PT ;  /* 0x0000001407117812 */ /* 0x000fe200078efcff */
[----:B------:R-:W-:Y:S01]  /*2890*/  IMAD.HI.U32 R3, R2, R62, RZ ;  /* 0x0000003e02037227 */ /* 0x000fe200078e00ff */
[----:B------:R-:W-:-:S02]  /*28a0*/  ISETP.GT.U32.AND P4, PT, R5, R10, PT ;  /* 0x0000000a0500720c */ /* 0x000fc40003f84070 */
[----:B------:R-:W-:Y:S01]  /*28b0*/  IABS R14, R17 ;  /* 0x00000011000e7213 */ /* 0x000fe20000000000 */
[----:B------:R-:W-:Y:S01]  /*28c0*/  IMAD.MOV R3, RZ, RZ, -R3 ;  /* 0x000000ffff037224 */ /* 0x000fe200078e0a03 */
[C---:B------:R-:W-:Y:S01]  /*28d0*/  ISETP.GT.U32.AND P0, PT, R5.reuse, R64, PT ;  /* 0x000000400500720c */ /* 0x040fe20003f04070 */
[----:B------:R-:W-:Y:S01]  /*28e0*/  @!P5 IMAD.MOV R68, RZ, RZ, -R68 ;  /* 0x000000ffff44d224 */ /* 0x000fe200078e0a44 */
[----:B------:R-:W-:Y:S01]  /*28f0*/  ISETP.GE.AND P5, PT, R16, RZ, PT ;  /* 0x000000ff1000720c */ /* 0x000fe20003fa6270 */
[----:B------:R-:W-:Y:S02]  /*2900*/  IMAD R62, R5, R3, R62 ;  /* 0x00000003053e7224 */ /* 0x000fe400078e023e */
[----:B------:R-:W-:-:S04]  /*2910*/  IMAD.HI.U32 R3, R2, R14, RZ ;  /* 0x0000000e02037227 */ /* 0x000fc800078e00ff */
[--C-:B------:R-:W-:Y:S02]  /*2920*/  @!P6 IMAD.IADD R12, R12, 0x1, -R5.reuse ;  /* 0x000000010c0ce824 */ /* 0x100fe400078e0a05 */
[----:B------:R-:W-:Y:S01]  /*2930*/  @!P4 IMAD.IADD R10, R10, 0x1, -R5 ;  /* 0x000000010a0ac824 */ /* 0x000fe200078e0a05 */
[C---:B------:R-:W-:Y:S01]  /*2940*/  ISETP.GT.U32.AND P4, PT, R5.reuse, R62, PT ;  /* 0x0000003e0500720c */ /* 0x040fe20003f84070 */
[----:B------:R-:W-:Y:S01]  /*2950*/  IMAD.MOV R3, RZ, RZ, -R3 ;  /* 0x000000ffff037224 */ /* 0x000fe200078e0a03 */
[----:B------:R-:W-:Y:S01]  /*2960*/  ISETP.GT.U32.AND P6, PT, R5, R12, PT ;  /* 0x0000000c0500720c */ /* 0x000fe20003fc4070 */
[----:B------:R-:W-:Y:S01]  /*2970*/  @!P2 IMAD.MOV R10, RZ, RZ, -R10 ;  /* 0x000000ffff0aa224 */ /* 0x000fe200078e0a0a */
[----:B------:R-:W-:Y:S01]  /*2980*/  ISETP.GE.AND P2, PT, R13, RZ, PT ;  /* 0x000000ff0d00720c */ /* 0x000fe20003f46270 */
[----:B------:R-:W-:Y:S01]  /*2990*/  IMAD R14, R5, R3, R14 ;  /* 0x00000003050e7224 */ /* 0x000fe200078e020e */
[----:B------:R-:W-:Y:S01]  /*29a0*/  LOP3.LUT R13, R7, 0x1a, RZ, 0xfc, !PT ;  /* 0x0000001a070d7812 */ /* 0x000fe200078efcff */
[----:B------:R-:W-:-:S03]  /*29b0*/  IMAD.HI.U32 R3, R2, R60, RZ ;  /* 0x0000003c02037227 */ /* 0x000fc600078e00ff */
[----:B------:R-:W-:Y:S01]  /*29c0*/  IABS R16, R13 ;  /* 0x0000000d00107213 */ /* 0x000fe20000000000 */
[----:B------:R-:W-:Y:S02]  /*29d0*/  IMAD.MOV R3, RZ, RZ, -R3 ;  /* 0x000000ffff037224 */ /* 0x000fe400078e0a03 */
[--C-:B------:R-:W-:Y:S01]  /*29e0*/  @!P0 IMAD.IADD R64, R64, 0x1, -R5.reuse ;  /* 0x0000000140408824 */ /* 0x100fe200078e0a05 */
[C---:B------:R-:W-:Y:S01]  /*29f0*/  ISETP.GT.U32.AND P0, PT, R5.reuse, R14, PT ;  /* 0x0000000e0500720c */ /* 0x040fe20003f04070 */
[----:B------:R-:W-:Y:S02]  /*2a00*/  IMAD R60, R5, R3, R60 ;  /* 0x00000003053c7224 */ /* 0x000fe400078e023c */
[--C-:B------:R-:W-:Y:S01]  /*2a10*/  @!P6 IMAD.IADD R12, R12, 0x1, -R5.reuse ;  /* 0x000000010c0ce824 */ /* 0x100fe200078e0a05 */
[----:B------:R-:W-:Y:S01]  /*2a20*/  ISETP.GE.AND P6, PT, R18, RZ, PT ;  /* 0x000000ff1200720c */ /* 0x000fe20003fc6270 */
[----:B------:R-:W-:Y:S01]  /*2a30*/  @!P2 IMAD.MOV R64, RZ, RZ, -R64 ;  /* 0x000000ffff40a224 */ /* 0x000fe200078e0a40 */
[----:B------:R-:W-:Y:S01]  /*2a40*/  LOP3.LUT R18, R7, 0x18, RZ, 0xfc, !PT ;  /* 0x0000001807127812 */ /* 0x000fe200078efcff */
[----:B------:R-:W-:Y:S01]  /*2a50*/  @!P4 IMAD.IADD R62, R62, 0x1, -R5 ;  /* 0x000000013e3ec824 */ /* 0x000fe200078e0a05 */
[----:B------:R-:W-:Y:S01]  /*2a60*/  ISETP.GT.U32.AND P2, PT, R5, R60, PT ;  /* 0x0000003c0500720c */ /* 0x000fe20003f44070 */
[----:B------:R-:W-:Y:S01]  /*2a70*/  @!P5 IMAD.MOV R66, RZ, RZ, -R66 ;  /* 0x000000ffff42d224 */ /* 0x000fe200078e0a42 */
[----:B------:R-:W-:Y:S01]  /*2a80*/  IABS R58, R18 ;  /* 0x00000012003a7213 */ /* 0x000fe20000000000 */
[----:B-1----:R-:W-:Y:S01]  /*2a90*/  IMAD.WIDE R152, R238, 0x4, R152 ;  /* 0x00000004ee987825 */ /* 0x002fe200078e0298 */
[----:B------:R-:W-:-:S02]  /*2aa0*/  ISETP.GE.AND P4, PT, R15, RZ, PT ;  /* 0x000000ff0f00720c */ /* 0x000fc40003f86270 */
[----:B------:R-:W-:Y:S01]  /*2ab0*/  LOP3.LUT R15, R7, 0x1c, RZ, 0xfc, !PT ;  /* 0x0000001c070f7812 */ /* 0x000fe200078efcff */
[----:B------:R-:W-:Y:S01]  /*2ac0*/  IMAD.HI.U32 R3, R2, R58, RZ ;  /* 0x0000003a02037227 */ /* 0x000fe200078e00ff */
[----:B------:R-:W-:Y:S02]  /*2ad0*/  ISETP.GE.U32.AND P5, PT, R9, 0x7fffffb1, PT ;  /* 0x7fffffb10900780c */ /* 0x000fe40003fa6070 */
[----:B------:R-:W-:Y:S01]  /*2ae0*/  IABS R56, R15 ;  /* 0x0000000f00387213 */ /* 0x000fe20000000000 */
[----:B------:R-:W-:Y:S02]  /*2af0*/  IMAD.MOV R9, RZ, RZ, -R3 ;  /* 0x000000ffff097224 */ /* 0x000fe400078e0a03 */
[----:B------:R-:W-:Y:S02]  /*2b00*/  @!P2 IMAD.IADD R60, R60, 0x1, -R5 ;  /* 0x000000013c3ca824 */ /* 0x000fe400078e0a05 */
[----:B------:R-:W-:-:S03]  /*2b10*/  IMAD.HI.U32 R3, R2, R16, RZ ;  /* 0x0000001002037227 */ /* 0x000fc600078e00ff */
[C---:B------:R-:W-:Y:S01]  /*2b20*/  ISETP.GT.U32.AND P2, PT, R5.reuse, R60, PT ;  /* 0x0000003c0500720c */ /* 0x040fe20003f44070 */
[----:B------:R-:W-:Y:S01]  /*2b30*/  @!P0 IMAD.IADD R14, R14, 0x1, -R5 ;  /* 0x000000010e0e8824 */ /* 0x000fe200078e0a05 */
[C---:B------:R-:W-:Y:S01]  /*2b40*/  ISETP.GT.U32.AND P0, PT, R5.reuse, R62, PT ;  /* 0x0000003e0500720c */ /* 0x040fe20003f04070 */
[C---:B------:R-:W-:Y:S01]  /*2b50*/  IMAD R58, R5.reuse, R9, R58 ;  /* 0x00000009053a7224 */ /* 0x040fe200078e023a */
[----:B------:R1:W-:Y:S01]  /*2b60*/  LDGSTS.E [R188+0x1e00], [R124.64], !P5 ;  /* 0x01e000007cbc7fae */ /* 0x0003e2000e921844 */
[----:B------:R-:W-:Y:S01]  /*2b70*/  IMAD.MOV R9, RZ, RZ, -R3 ;  /* 0x000000ffff097224 */ /* 0x000fe200078e0a03 */
[----:B------:R-:W-:Y:S01]  /*2b80*/  ISETP.GT.U32.AND P3, PT, R5, R14, PT ;  /* 0x0000000e0500720c */ /* 0x000fe20003f64070 */
[----:B------:R-:W-:-:S04]  /*2b90*/  IMAD.HI.U32 R3, R2, R56, RZ ;  /* 0x0000003802037227 */ /* 0x000fc800078e00ff */
[----:B------:R-:W-:Y:S02]  /*2ba0*/  IMAD.MOV R3, RZ, RZ, -R3 ;  /* 0x000000ffff037224 */ /* 0x000fe400078e0a03 */
[--C-:B------:R-:W-:Y:S02]  /*2bb0*/  @!P2 IMAD.IADD R60, R60, 0x1, -R5.reuse ;  /* 0x000000013c3ca824 */ /* 0x100fe400078e0a05 */
[----:B------:R-:W-:Y:S02]  /*2bc0*/  IMAD R56, R5, R3, R56 ;  /* 0x0000000305387224 */ /* 0x000fe400078e0238 */
[----:B------:R-:W-:Y:S01]  /*2bd0*/  @!P6 IMAD.MOV R12, RZ, RZ, -R12 ;  /* 0x000000ffff0ce224 */ /* 0x000fe200078e0a0c */
[----:B------:R-:W-:Y:S01]  /*2be0*/  ISETP.GE.AND P6, PT, R17, RZ, PT ;  /* 0x000000ff1100720c */ /* 0x000fe20003fc6270 */
[--C-:B------:R-:W-:Y:S01]  /*2bf0*/  @!P0 IMAD.IADD R62, R62, 0x1, -R5.reuse ;  /* 0x000000013e3e8824 */ /* 0x100fe200078e0a05 */
[C---:B------:R-:W-:Y:S01]  /*2c00*/  ISETP.GT.U32.AND P2, PT, R5.reuse, R56, PT ;  /* 0x000000380500720c */ /* 0x040fe20003f44070 */
[----:B------:R-:W-:Y:S01]  /*2c10*/  IMAD R16, R5, R9, R16 ;  /* 0x0000000905107224 */ /* 0x000fe200078e0210 */
[----:B------:R-:W-:Y:S01]  /*2c20*/  ISETP.GE.AND P0, PT, R19, RZ, PT ;  /* 0x000000ff1300720c */ /* 0x000fe20003f06270 */
[----:B------:R-:W-:Y:S01]  /*2c30*/  @!P3 IMAD.IADD R14, R14, 0x1, -R5 ;  /* 0x000000010e0eb824 */ /* 0x000fe200078e0a05 */
[C---:B------:R-:W-:Y:S01]  /*2c40*/  ISETP.GT.U32.AND P3, PT, R5.reuse, R58, PT ;  /* 0x0000003a0500720c */ /* 0x040fe20003f64070 */
[----:B------:R-:W-:Y:S01]  /*2c50*/  @!P4 IMAD.MOV R62, RZ, RZ, -R62 ;  /* 0x000000ffff3ec224 */ /* 0x000fe200078e0a3e */
[----:B------:R-:W-:Y:S01]  /*2c60*/  ISETP.GT.U32.AND P4, PT, R5, R16, PT ;  /* 0x000000100500720c */ /* 0x000fe20003f84070 */
[----:B---3--:R-:W-:Y:S01]  /*2c70*/  IMAD.WIDE R154, R238, 0x4, R154 ;  /* 0x00000004ee9a7825 */ /* 0x008fe200078e029a */
[----:B------:R-:W-:-:S02]  /*2c80*/  LOP3.LUT R19, R7, 0x20, RZ, 0xfc, !PT ;  /* 0x0000002007137812 */ /* 0x000fc400078efcff */
[C---:B------:R-:W-:Y:S01]  /*2c90*/  LOP3.LUT R17, R7.reuse, 0x22, RZ, 0xfc, !PT ;  /* 0x0000002207117812 */ /* 0x040fe200078efcff */
[----:B------:R-:W-:Y:S01]  /*2ca0*/  @!P6 IMAD.MOV R14, RZ, RZ, -R14 ;  /* 0x000000ffff0ee224 */ /* 0x000fe200078e0a0e */
[----:B------:R-:W-:Y:S01]  /*2cb0*/  IABS R54, R19 ;  /* 0x0000001300367213 */ /* 0x000fe20000000000 */
[--C-:B------:R-:W-:Y:S01]  /*2cc0*/  @!P2 IMAD.IADD R56, R56, 0x1, -R5.reuse ;  /* 0x000000013838a824 */ /* 0x100fe200078e0a05 */
[----:B------:R-:W-:Y:S01]  /*2cd0*/  ISETP.GE.AND P6, PT, R18, RZ, PT ;  /* 0x000000ff1200720c */ /* 0x000fe20003fc6270 */
[----:B------:R-:W-:Y:S01]  /*2ce0*/  @!P0 IMAD.MOV R60, RZ, RZ, -R60 ;  /* 0x000000ffff3c8224 */ /* 0x000fe200078e0a3c */
[----:B------:R-:W-:Y:S01]  /*2cf0*/  LOP3.LUT R18, R7, 0x1e, RZ, 0xfc, !PT ;  /* 0x0000001e07127812 */ /* 0x000fe200078efcff */
[--C-:B------:R-:W-:Y:S01]  /*2d00*/  @!P3 IMAD.IADD R58, R58, 0x1, -R5.reuse ;  /* 0x000000013a3ab824 */ /* 0x100fe200078e0a05 */
[C---:B------:R-:W-:Y:S01]  /*2d10*/  ISETP.GT.U32.AND P2, PT, R5.reuse, R56, PT ;  /* 0x000000380500720c */ /* 0x040fe20003f44070 */
[----:B------:R-:W-:Y:S01]  /*2d20*/  @!P4 IMAD.IADD R16, R16, 0x1, -R5 ;  /* 0x000000011010c824 */ /* 0x000fe200078e0a05 */
[----:B------:R-:W-:Y:S01]  /*2d30*/  IABS R226, R18 ;  /* 0x0000001200e27213 */ /* 0x000fe20000000000 */
[----:B------:R-:W-:Y:S01]  /*2d40*/  IMAD.HI.U32 R9, R2, R54, RZ ;  /* 0x0000003602097227 */ /* 0x000fe200078e00ff */
[----:B------:R-:W-:-:S02]  /*2d50*/  ISETP.GT.U32.AND P3, PT, R5, R58, PT ;  /* 0x0000003a0500720c */ /* 0x000fc40003f64070 */
[----:B------:R-:W-:Y:S01]  /*2d60*/  ISETP.GT.U32.AND P4, PT, R5, R16, PT ;  /* 0x000000100500720c */ /* 0x000fe20003f84070 */
[----:B------:R-:W-:Y:S01]  /*2d70*/  IMAD.MOV R9, RZ, RZ, -R9 ;  /* 0x000000ffff097224 */ /* 0x000fe200078e0a09 */
[----:B------:R-:W-:Y:S01]  /*2d80*/  ISETP.GE.AND P0, PT, R13, RZ, PT ;  /* 0x000000ff0d00720c */ /* 0x000fe20003f06270 */
[----:B------:R-:W-:Y:S01]  /*2d90*/  IMAD.HI.U32 R3, R2, R226, RZ ;  /* 0x000000e202037227 */ /* 0x000fe200078e00ff */
[----:B------:R-:W-:-:S03]  /*2da0*/  IABS R52, R17 ;  /* 0x0000001100347213 */ /* 0x000fc60000000000 */
[C---:B------:R-:W-:Y:S02]  /*2db0*/  IMAD R54, R5.reuse, R9, R54 ;  /* 0x0000000905367224 */ /* 0x040fe400078e0236 */
[----:B------:R-:W-:Y:S02]  /*2dc0*/  IMAD.MOV R13, RZ, RZ, -R3 ;  /* 0x000000ffff0d7224 */ /* 0x000fe400078e0a03 */
[--C-:B------:R-:W-:Y:S01]  /*2dd0*/  @!P2 IMAD.IADD R56, R56, 0x1, -R5.reuse ;  /* 0x000000013838a824 */ /* 0x100fe200078e0a05 */
[----:B------:R-:W-:Y:S01]  /*2de0*/  ISETP.GT.U32.AND P2, PT, R5, R54, PT ;  /* 0x000000360500720c */ /* 0x000fe20003f44070 */
[--C-:B------:R-:W-:Y:S01]  /*2df0*/  @!P3 IMAD.IADD R58, R58, 0x1, -R5.reuse ;  /* 0x000000013a3ab824 */ /* 0x100fe200078e0a05 */
[----:B------:R-:W-:Y:S01]  /*2e00*/  ISETP.GE.AND P3, PT, R15, RZ, PT ;  /* 0x000000ff0f00720c */ /* 0x000fe20003f66270 */
[----:B------:R-:W-:Y:S01]  /*2e10*/  IMAD R226, R5, R13, R226 ;  /* 0x0000000d05e27224 */ /* 0x000fe200078e02e2 */
[----:B------:R-:W-:Y:S01]  /*2e20*/  LOP3.LUT R13, R7, 0x28, RZ, 0xfc, !PT ;  /* 0x00000028070d7812 */ /* 0x000fe200078efcff */
[----:B------:R-:W-:Y:S01]  /*2e30*/  @!P4 IMAD.IADD R16, R16, 0x1, -R5 ;  /* 0x000000011010c824 */ /* 0x000fe200078e0a05 */
[----:B------:R-:W-:Y:S01]  /*2e40*/  ISETP.GE.AND P4, PT, R18, RZ, PT ;  /* 0x000000ff1200720c */ /* 0x000fe20003f86270 */
[----:B------:R-:W-:Y:S01]  /*2e50*/  @!P6 IMAD.MOV R58, RZ, RZ, -R58 ;  /* 0x000000ffff3ae224 */ /* 0x000fe200078e0a3a */
[----:B------:R-:W-:Y:S01]  /*2e60*/  ISETP.GT.U32.AND P6, PT, R5, R226, PT ;  /* 0x000000e20500720c */ /* 0x000fe20003fc4070 */
[----:B------:R-:W-:Y:S01]  /*2e70*/  IMAD.HI.U32 R3, R2, R52, RZ ;  /* 0x0000003402037227 */ /* 0x000fe200078e00ff */
[----:B------:R-:W-:-:S02]  /*2e80*/  LOP3.LUT R15, R7, 0x2a, RZ, 0xfc, !PT ;  /* 0x0000002a070f7812 */ /* 0x000fc400078efcff */
[----:B------:R-:W-:Y:S01]  /*2e90*/  IABS R18, R13 ;  /* 0x0000000d00127213 */ /* 0x000fe20000000000 */
[----:B------:R-:W-:Y:S01]  /*2ea0*/  @!P0 IMAD.MOV R16, RZ, RZ, -R16 ;  /* 0x000000ffff108224 */ /* 0x000fe200078e0a10 */
[----:B------:R-:W-:Y:S01]  /*2eb0*/  ISETP.GE.AND P0, PT, R19, RZ, PT ;  /* 0x000000ff1300720c */ /* 0x000fe20003f06270 */
[----:B------:R-:W-:Y:S01]  /*2ec0*/  IMAD.MOV R3, RZ, RZ, -R3 ;  /* 0x000000ffff037224 */ /* 0x000fe200078e0a03 */
[----:B------:R-:W-:Y:S01]  /*2ed0*/  LOP3.LUT R19, R7, 0x24, RZ, 0xfc, !PT ;  /* 0x0000002407137812 */ /* 0x000fe200078efcff */
[--C-:B------:R-:W-:Y:S01]  /*2ee0*/  @!P2 IMAD.IADD R54, R54, 0x1, -R5.reuse ;  /* 0x000000013636a824 */ /* 0x100fe200078e0a05 */
[----:B------:R-:W-:Y:S01]  /*2ef0*/  IABS R22, R15 ;  /* 0x0000000f00167213 */ /* 0x000fe20000000000 */
[C---:B------:R-:W-:Y:S01]  /*2f00*/  IMAD R52, R5.reuse, R3, R52 ;  /* 0x0000000305347224 */ /* 0x040fe200078e0234 */
[----:B------:R-:W-:Y:S01]  /*2f10*/  IABS R26, R19 ;  /* 0x00000013001a7213 */ /* 0x000fe20000000000 */
[----:B------:R-:W-:Y:S01]  /*2f20*/  @!P6 IMAD.IADD R226, R226, 0x1, -R5 ;  /* 0x00000001e2e2e824 */ /* 0x000fe200078e0a05 */
[C---:B------:R-:W-:Y:S01]  /*2f30*/  ISETP.GT.U32.AND P2, PT, R5.reuse, R54, PT ;  /* 0x000000360500720c */ /* 0x040fe20003f44070 */
[----:B------:R-:W-:Y:S01]  /*2f40*/  @!P3 IMAD.MOV R56, RZ, RZ, -R56 ;  /* 0x000000ffff38b224 */ /* 0x000fe200078e0a38 */
[C---:B------:R-:W-:Y:S01]  /*2f50*/  ISETP.GT.U32.AND P3, PT, R5.reuse, R52, PT ;  /* 0x000000340500720c */ /* 0x040fe20003f64070 */
[----:B------:R-:W-:Y:S01]  /*2f60*/  IMAD.HI.U32 R3, R2, R26, RZ ;  /* 0x0000001a02037227 */ /* 0x000fe200078e00ff */
[----:B------:R-:W-:-:S03]  /*2f70*/  ISETP.GT.U32.AND P6, PT, R5, R226, PT ;  /* 0x000000e20500720c */ /* 0x000fc60003fc4070 */
[----:B------:R-:W-:Y:S02]  /*2f80*/  IMAD.MOV R3, RZ, RZ, -R3 ;  /* 0x000000ffff037224 */ /* 0x000fe400078e0a03 */
[----:B------:R-:W-:-:S04]  /*2f90*/  IMAD.HI.U32 R9, R2, R50, RZ ;  /* 0x0000003202097227 */ /* 0x000fc800078e00ff */
[C---:B------:R-:W-:Y:S02]  /*2fa0*/  IMAD R26, R5.reuse, R3, R26 ;  /* 0x00000003051a7224 */ /* 0x040fe400078e021a */
[----:B------:R-:W-:Y:S02]  /*2fb0*/  @!P2 IMAD.IADD R54, R54, 0x1, -R5 ;  /* 0x000000013636a824 */ /* 0x000fe400078e0a05 */
[----:B------:R-:W-:Y:S01]  /*2fc0*/  IMAD.MOV R9, RZ, RZ, -R9 ;  /* 0x000000ffff097224 */ /* 0x000fe200078e0a09 */
[----:B------:R-:W-:Y:S01]  /*2fd0*/  ISETP.GT.U32.AND P2, PT, R5, R26, PT ;  /* 0x0000001a0500720c */ /* 0x000fe20003f44070 */
[--C-:B------:R-:W-:Y:S02]  /*2fe0*/  @!P3 IMAD.IADD R52, R52, 0x1, -R5.reuse ;  /* 0x000000013434b824 */ /* 0x100fe400078e0a05 */
[----:B------:R-:W-:Y:S01]  /*2ff0*/  @!P6 IMAD.IADD R226, R226, 0x1, -R5 ;  /* 0x00000001e2e2e824 */ /* 0x000fe200078e0a05 */
[----:B------:R-:W-:Y:S01]  /*3000*/  ISETP.GE.AND P6, PT, R17, RZ, PT ;  /* 0x000000ff1100720c */ /* 0x000fe20003fc6270 */
[C---:B------:R-:W-:Y:S01]  /*3010*/  IMAD R50, R5.reuse, R9, R50 ;  /* 0x0000000905327224 */ /* 0x040fe200078e0232 */
[----:B------:R-:W-:Y:S01]  /*3020*/  ISETP.GT.U32.AND P3, PT, R5, R52, PT ;  /* 0x000000340500720c */ /* 0x000fe20003f64070 */
[----:B------:R-:W-:Y:S01]  /*3030*/  @!P4 IMAD.MOV R226, RZ, RZ, -R226 ;  /* 0x000000ffffe2c224 */ /* 0x000fe200078e0ae2 */
[----:B------:R-:W-:Y:S01]  /*3040*/  LOP3.LUT R17, R7, 0x2c, RZ, 0xfc, !PT ;  /* 0x0000002c07117812 */ /* 0x000fe200078efcff */
[----:B------:R-:W-:Y:S01]  /*3050*/  IMAD.HI.U32 R3, R2, R18, RZ ;  /* 0x0000001202037227 */ /* 0x000fe200078e00ff */
[----:B------:R-:W-:-:S02]  /*3060*/  ISETP.GT.U32.AND P4, PT, R5, R50, PT ;  /* 0x000000320500720c */ /* 0x000fc40003f84070 */
[----:B------:R-:W-:Y:S01]  /*3070*/  IABS R48, R17 ;  /* 0x0000001100307213 */ /* 0x000fe20000000000 */
[----:B------:R-:W-:-:S04]  /*3080*/  IMAD.HI.U32 R9, R2, R22, RZ ;  /* 0x0000001602097227 */ /* 0x000fc800078e00ff */
[----:B------:R-:W-:Y:S02]  /*3090*/  @!P2 IMAD.IADD R26, R26, 0x1, -R5 ;  /* 0x000000011a1aa824 */ /* 0x000fe400078e0a05 */
[----:B------:R-:W-:Y:S02]  /*30a0*/  IMAD.MOV R3, RZ, RZ, -R3 ;  /* 0x000000ffff037224 */ /* 0x000fe400078e0a03 */
[----:B------:R-:W-:Y:S01]  /*30b0*/  IMAD.MOV R9, RZ, RZ, -R9 ;  /* 0x000000ffff097224 */ /* 0x000fe200078e0a09 */
[C---:B------:R-:W-:Y:S01]  /*30c0*/  ISETP.GT.U32.AND P2, PT, R5.reuse, R26, PT ;  /* 0x0000001a0500720c */ /* 0x040fe20003f44070 */
[C---:B------:R-:W-:Y:S02]  /*30d0*/  IMAD R18, R5.reuse, R3, R18 ;  /* 0x0000000305127224 */ /* 0x040fe400078e0212 */
[C---:B------:R-:W-:Y:S02]  /*30e0*/  IMAD R22, R5.reuse, R9, R22 ;  /* 0x0000000905167224 */ /* 0x040fe400078e0216 */
[--C-:B------:R-:W-:Y:S01]  /*30f0*/  @!P3 IMAD.IADD R52, R52, 0x1, -R5.reuse ;  /* 0x000000013434b824 */ /* 0x100fe200078e0a05 */
[----:B------:R-:W-:Y:S01]  /*3100*/  ISETP.GT.U32.AND P3, PT, R5, R18, PT ;  /* 0x000000120500720c */ /* 0x000fe20003f64070 */
[----:B------:R-:W-:-:S02]  /*3110*/  @!P4 IMAD.IADD R50, R50, 0x1, -R5 ;  /* 0x000000013232c824 */ /* 0x000fc400078e0a05 */
[----:B------:R-:W-:Y:S01]  /*3120*/  @!P6 IMAD.MOV R52, RZ, RZ, -R52 ;  /* 0x000000ffff34e224 */ /* 0x000fe200078e0a34 */
[C---:B------:R-:W-:Y:S01]  /*3130*/  ISETP.GT.U32.AND P6, PT, R5.reuse, R22, PT ;  /* 0x000000160500720c */ /* 0x040fe20003fc4070 */
[----:B------:R-:W-:Y:S01]  /*3140*/  IMAD.HI.U32 R3, R2, R48, RZ ;  /* 0x0000003002037227 */ /* 0x000fe200078e00ff */
[----:B------:R-:W-:-:S03]  /*3150*/  ISETP.GT.U32.AND P4, PT, R5, R50, PT ;  /* 0x000000320500720c */ /* 0x000fc60003f84070 */
[--C-:B------:R-:W-:Y:S01]  /*3160*/  @!P2 IMAD.IADD R26, R26, 0x1, -R5.reuse ;  /* 0x000000011a1aa824 */ /* 0x100fe200078e0a05 */
[----:B------:R-:W-:Y:S01]  /*3170*/  ISETP.GE.AND P2, PT, R21, RZ, PT ;  /* 0x000000ff1500720c */ /* 0x000fe20003f46270 */
[----:B------:R-:W-:Y:S01]  /*3180*/  @!P0 IMAD.MOV R54, RZ, RZ, -R54 ;  /* 0x000000ffff368224 */ /* 0x000fe200078e0a36 */
[----:B------:R-:W-:Y:S01]  /*3190*/  ISETP.GE.AND P0, PT, R19, RZ, PT ;  /* 0x000000ff1300720c */ /* 0x000fe20003f06270 */
[----:B------:R-:W-:Y:S01]  /*31a0*/  @!P3 IMAD.IADD R18, R18, 0x1, -R5 ;  /* 0x000000011212b824 */ /* 0x000fe200078e0a05 */
[----:B------:R-:W-:Y:S01]  /*31b0*/  LOP3.LUT R19, R7, 0x30, RZ, 0xfc, !PT ;  /* 0x0000003007137812 */ /* 0x000fe200078efcff */
[----:B------:R-:W-:Y:S01]  /*31c0*/  IMAD.MOV R3, RZ, RZ, -R3 ;  /* 0x000000ffff037224 */ /* 0x000fe200078e0a03 */
[----:B------:R-:W-:Y:S01]  /*31d0*/  IADD3 R21, R11, -0x14, RZ ;  /* 0xffffffec0b157810 */ /* 0x000fe20007ffe0ff */
[--C-:B------:R-:W-:Y:S01]  /*31e0*/  @!P6 IMAD.IADD R22, R22, 0x1, -R5.reuse ;  /* 0x000000011616e824 */ /* 0x100fe200078e0a05 */
[----:B------:R-:W-:Y:S01]  /*31f0*/  IABS R46, R19 ;  /* 0x00000013002e7213 */ /* 0x000fe20000000000 */
[----:B------:R-:W-:Y:S01]  /*3200*/  @!P4 IMAD.IADD R50, R50, 0x1, -R5 ;  /* 0x000000013232c824 */ /* 0x000fe200078e0a05 */
[C---:B------:R-:W-:Y:S01]  /*3210*/  ISETP.GT.U32.AND P3, PT, R5.reuse, R18, PT ;  /* 0x000000120500720c */ /* 0x040fe20003f64070 */
[C---:B------:R-:W-:Y:S01]  /*3220*/  IMAD R48, R5.reuse, R3, R48 ;  /* 0x0000000305307224 */ /* 0x040fe200078e0230 */
[----:B------:R-:W-:Y:S01]  /*3230*/  ISETP.GT.U32.AND P6, PT, R5, R22, PT ;  /* 0x000000160500720c */ /* 0x000fe20003fc4070 */
[----:B------:R-:W-:-:S03]  /*3240*/  IMAD.HI.U32 R3, R2, R228, RZ ;  /* 0x000000e402037227 */ /* 0x000fc600078e00ff */
[----:B------:R-:W-:Y:S01]  /*3250*/  ISETP.GT.U32.AND P4, PT, R5, R48, PT ;  /* 0x000000300500720c */ /* 0x000fe20003f84070 */
[----:B------:R-:W-:Y:S01]  /*3260*/  @!P2 IMAD.MOV R50, RZ, RZ, -R50 ;  /* 0x000000ffff32a224 */ /* 0x000fe200078e0a32 */
[----:B------:R-:W-:Y:S01]  /*3270*/  ISETP.GE.AND P2, PT, R13, RZ, PT ;  /* 0x000000ff0d00720c */ /* 0x000fe20003f46270 */
[----:B------:R-:W-:Y:S01]  /*3280*/  IMAD.HI.U32 R9, R2, R46, RZ ;  /* 0x0000002e02097227 */ /* 0x000fe200078e00ff */
[----:B------:R-:W-:-:S03]  /*3290*/  LOP3.LUT R13, R7, 0x34, RZ, 0xfc, !PT ;  /* 0x00000034070d7812 */ /* 0x000fc600078efcff */
[----:B------:R-:W-:Y:S01]  /*32a0*/  IMAD.MOV R3, RZ, RZ, -R3 ;  /* 0x000000ffff037224 */ /* 0x000fe200078e0a03 */
[----:B------:R-:W-:Y:S01]  /*32b0*/  IABS R28, R13 ;  /* 0x0000000d001c7213 */ /* 0x000fe20000000000 */
[----:B------:R-:W-:Y:S02]  /*32c0*/  IMAD.MOV R9, RZ, RZ, -R9 ;  /* 0x000000ffff097224 */ /* 0x000fe400078e0a09 */
[----:B------:R-:W-:Y:S01]  /*32d0*/  IMAD R228, R5, R3, R228 ;  /* 0x0000000305e47224 */ /* 0x000fe200078e02e4 */
[----:B------:R-:W-:Y:S01]  /*32e0*/  IADD3 R3, R11, -0x18, RZ ;  /* 0xffffffe80b037810 */ /* 0x000fe20007ffe0ff */
[--C-:B------:R-:W-:Y:S01]  /*32f0*/  @!P3 IMAD.IADD R18, R18, 0x1, -R5.reuse ;  /* 0x000000011212b824 */ /* 0x100fe200078e0a05 */
[----:B------:R-:W-:Y:S01]  /*3300*/  ISETP.GE.AND P3, PT, R15, RZ, PT ;  /* 0x000000ff0f00720c */ /* 0x000fe20003f66270 */
[----:B------:R-:W-:Y:S01]  /*3310*/  IMAD R46, R5, R9, R46 ;  /* 0x00000009052e7224 */ /* 0x000fe200078e022e */
[----:B------:R-:W-:Y:S01]  /*3320*/  LOP3.LUT R15, R7, 0x36, RZ, 0xfc, !PT ;  /* 0x00000036070f7812 */ /* 0x000fe200078efcff */
[--C-:B------:R-:W-:Y:S01]  /*3330*/  @!P6 IMAD.IADD R22, R22, 0x1, -R5.reuse ;  /* 0x000000011616e824 */ /* 0x100fe200078e0a05 */
[C---:B------:R-:W-:Y:S01]  /*3340*/  ISETP.GT.U32.AND P6, PT, R5.reuse, R228, PT ;  /* 0x000000e40500720c */ /* 0x040fe20003fc4070 */
[----:B------:R-:W-:Y:S01]  /*3350*/  @!P2 IMAD.MOV R18, RZ, RZ, -R18 ;  /* 0x000000ffff12a224 */ /* 0x000fe200078e0a12 */
[----:B------:R-:W-:Y:S01]  /*3360*/  ISETP.GT.U32.AND P2, PT, R5, R46, PT ;  /* 0x0000002e0500720c */ /* 0x000fe20003f44070 */
[----:B------:R-:W-:Y:S01]  /*3370*/  @!P0 IMAD.MOV R26, RZ, RZ, -R26 ;  /* 0x000000ffff1a8224 */ /* 0x000fe200078e0a1a */
[----:B------:R-:W-:Y:S01]  /*3380*/  ISETP.GE.U32.AND P0, PT, R21, 0x7fffffad, PT ;  /* 0x7fffffad1500780c */ /* 0x000fe20003f06070 */
[----:B------:R-:W-:Y:S01]  /*3390*/  @!P4 IMAD.IADD R48, R48, 0x1, -R5 ;  /* 0x000000013030c824 */ /* 0x000fe200078e0a05 */
[----:B------:R-:W-:Y:S01]  /*33a0*/  LOP3.LUT R21, R7, 0x32, RZ, 0xfc, !PT ;  /* 0x0000003207157812 */ /* 0x000fe200078efcff */
[----:B------:R-:W-:Y:S01]  /*33b0*/  IMAD.HI.U32 R9, R2, R28, RZ ;  /* 0x0000001c02097227 */ /* 0x000fe200078e00ff */
[----:B------:R-:W-:-:S02]  /*33c0*/  IABS R42, R15 ;  /* 0x0000000f002a7213 */ /* 0x000fc40000000000 */
[----:B------:R-:W-:Y:S01]  /*33d0*/  ISETP.GT.U32.AND P4, PT, R5, R48, PT ;  /* 0x000000300500720c */ /* 0x000fe20003f84070 */
[----:B------:R-:W-:Y:S01]  /*33e0*/  @!P3 IMAD.MOV R22, RZ, RZ, -R22 ;  /* 0x000000ffff16b224 */ /* 0x000fe200078e0a16 */
[----:B------:R-:W-:Y:S01]  /*33f0*/  IABS R44, R21 ;  /* 0x00000015002c7213 */ /* 0x000fe20000000000 */
[--C-:B------:R-:W-:Y:S01]  /*3400*/  @!P6 IMAD.IADD R228, R228, 0x1, -R5.reuse ;  /* 0x00000001e4e4e824 */ /* 0x100fe200078e0a05 */
[----:B------:R-:W-:Y:S01]  /*3410*/  ISETP.GE.U32.AND P3, PT, R3, 0x7fffffa9, PT ;  /* 0x7fffffa90300780c */ /* 0x000fe20003f66070 */
[----:B------:R-:W-:Y:S01]  /*3420*/  @!P2 IMAD.IADD R46, R46, 0x1, -R5 ;  /* 0x000000012e2ea824 */ /* 0x000fe200078e0a05 */
[----:B------:R-:W-:Y:S01]  /*3430*/  ISETP.GE.AND P6, PT, R20, RZ, PT ;  /* 0x000000ff1400720c */ /* 0x000fe20003fc6270 */
[----:B------:R-:W-:Y:S01]  /*3440*/  IMAD.HI.U32 R3, R2, R44, RZ ;  /* 0x0000002c02037227 */ /* 0x000fe200078e00ff */
[C---:B------:R-:W-:Y:S01]  /*3450*/  ISETP.GT.U32.AND P2, PT, R5.reuse, R228, PT ;  /* 0x000000e40500720c */ /* 0x040fe20003f44070 */
[----:B------:R2:W-:Y:S01]  /*3460*/  LDGSTS.E [R188+0x2600], [R126.64], !P0 ;  /* 0x026000007ebc7fae */ /* 0x0005e2000c121844 */
[----:B------:R-:W-:Y:S01]  /*3470*/  ISETP.GT.U32.AND P1, PT, R5, R46, PT ;  /* 0x0000002e0500720c */ /* 0x000fe20003f24070 */
[----:B------:R-:W-:-:S02]  /*3480*/  IMAD.MOV R3, RZ, RZ, -R3 ;  /* 0x000000ffff037224 */ /* 0x000fc400078e0a03 */
[----:B------:R-:W-:Y:S01]  /*3490*/  @!P4 IMAD.IADD R48, R48, 0x1, -R5 ;  /* 0x000000013030c824 */ /* 0x000fe200078e0a05 */
[----:B------:R-:W-:Y:S01]  /*34a0*/  ISETP.GE.AND P4, PT, R17, RZ, PT ;  /* 0x000000ff1100720c */ /* 0x000fe20003f86270 */
[----:B------:R-:W-:Y:S01]  /*34b0*/  IMAD R44, R5, R3, R44 ;  /* 0x00000003052c7224 */ /* 0x000fe200078e022c */
[----:B------:R-:W-:Y:S01]  /*34c0*/  LOP3.LUT R17, R7, 0x38, RZ, 0xfc, !PT ;  /* 0x0000003807117812 */ /* 0x000fe200078efcff */
[----:B------:R-:W-:Y:S01]  /*34d0*/  IMAD.MOV R9, RZ, RZ, -R9 ;  /* 0x000000ffff097224 */ /* 0x000fe200078e0a09 */
[----:B------:R3:W-:Y:S01]  /*34e0*/  LDGSTS.E [R188+0x2e00], [R120.64], !P3 ;  /* 0x02e0000078bc7fae */ /* 0x0007e2000d921844 */
[----:B------:R-:W-:Y:S01]  /*34f0*/  IMAD.HI.U32 R3, R2, R42, RZ ;  /* 0x0000002a02037227 */ /* 0x000fe200078e00ff */
[----:B------:R-:W-:-:S03]  /*3500*/  IABS R20, R17 ;  /* 0x0000001100147213 */ /* 0x000fc60000000000 */
[--C-:B------:R-:W-:Y:S01]  /*3510*/  @!P2 IMAD.IADD R228, R228, 0x1, -R5.reuse ;  /* 0x00000001e4e4a824 */ /* 0x100fe200078e0a05 */
[C---:B------:R-:W-:Y:S01]  /*3520*/  ISETP.GT.U32.AND P2, PT, R5.reuse, R44, PT ;  /* 0x0000002c0500720c */ /* 0x040fe20003f44070 */
[----:B------:R-:W-:Y:S01]  /*3530*/  IMAD R28, R5, R9, R28 ;  /* 0x00000009051c7224 */ /* 0x000fe200078e021c */
[----:B------:R-:W-:Y:S01]  /*3540*/  IADD3 R9, R11, -0x1c, RZ ;  /* 0xffffffe40b097810 */ /* 0x000fe20007ffe0ff */
[----:B------:R-:W-:Y:S01]  /*3550*/  @!P4 IMAD.MOV R48, RZ, RZ, -R48 ;  /* 0x000000ffff30c224 */ /* 0x000fe200078e0a30 */
[----:B------:R-:W-:Y:S01]  /*3560*/  ISETP.GE.AND P4, PT, R19, RZ, PT ;  /* 0x000000ff1300720c */ /* 0x000fe20003f86270 */
[----:B------:R-:W-:Y:S01]  /*3570*/  @!P1 IMAD.IADD R46, R46, 0x1, -R5 ;  /* 0x000000012e2e9824 */ /* 0x000fe200078e0a05 */
[----:B------:R-:W-:Y:S01]  /*3580*/  ISETP.GT.U32.AND P1, PT, R5, R28, PT ;  /* 0x0000001c0500720c */ /* 0x000fe20003f24070 */
[----:B------:R-:W-:Y:S01]  /*3590*/  IMAD.MOV R3, RZ, RZ, -R3 ;  /* 0x000000ffff037224 */ /* 0x000fe200078e0a03 */
[----:B------:R-:W-:Y:S01]  /*35a0*/  LOP3.LUT R19, R7, 0x3c, RZ, 0xfc, !PT ;  /* 0x0000003c07137812 */ /* 0x000fe200078efcff */
[----:B------:R-:W-:Y:S01]  /*35b0*/  @!P6 IMAD.MOV R228, RZ, RZ, -R228 ;  /* 0x000000ffffe4e224 */ /* 0x000fe200078e0ae4 */
[----:B------:R-:W-:Y:S01]  /*35c0*/  ISETP.GE.U32.AND P6, PT, R9, 0x7fffffa5, PT ;  /* 0x7fffffa50900780c */ /* 0x000fe20003fc6070 */
[----:B------:R-:W-:Y:S01]  /*35d0*/  IMAD R42, R5, R3, R42 ;  /* 0x00000003052a7224 */ /* 0x000fe200078e022a */
[----:B------:R-:W-:Y:S01]  /*35e0*/  IABS R23, R19 ;  /* 0x0000001300177213 */ /* 0x000fe20000000000 */
[----:B------:R-:W-:-:S02]  /*35f0*/  @!P2 IMAD.IADD R44, R44, 0x1, -R5 ;  /* 0x000000012c2ca824 */ /* 0x000fc400078e0a05 */
[----:B------:R-:W-:Y:S01]  /*3600*/  IMAD.HI.U32 R3, R2, R20, RZ ;  /* 0x0000001402037227 */ /* 0x000fe200078e00ff */
[C---:B------:R-:W-:Y:S02]  /*3610*/  ISETP.GT.U32.AND P2, PT, R5.reuse, R42, PT ;  /* 0x0000002a0500720c */ /* 0x040fe40003f44070 */
[----:B------:R-:W-:Y:S01]  /*3620*/  ISETP.GT.U32.AND P5, PT, R5, R44, PT ;  /* 0x0000002c0500720c */ /* 0x000fe20003fa4070 */
[----:B------:R-:W-:Y:S01]  /*3630*/  @!P4 IMAD.MOV R46, RZ, RZ, -R46 ;  /* 0x000000ffff2ec224 */ /* 0x000fe200078e0a2e */
[----:B------:R-:W-:Y:S01]  /*3640*/  ISETP.GE.AND P4, PT, R21, RZ, PT ;  /* 0x000000ff1500720c */ /* 0x000fe20003f86270 */
[----:B------:R-:W-:Y:S01]  /*3650*/  IMAD.MOV R3, RZ, RZ, -R3 ;  /* 0x000000ffff037224 */ /* 0x000fe200078e0a03 */
[C---:B------:R-:W-:Y:S01]  /*3660*/  LOP3.LUT R21, R7.reuse, 0x3a, RZ, 0xfc, !PT ;  /* 0x0000003a07157812 */ /* 0x040fe200078efcff */
[--C-:B------:R-:W-:Y:S01]  /*3670*/  @!P1 IMAD.IADD R28, R28, 0x1, -R5.reuse ;  /* 0x000000011c1c9824 */ /* 0x100fe200078e0a05 */
[----:B------:R-:W-:Y:S01]  /*3680*/  LOP3.LUT R7, R7, 0x3e, RZ, 0xfc, !PT ;  /* 0x0000003e07077812 */ /* 0x000fe200078efcff */
[C---:B------:R-:W-:Y:S01]  /*3690*/  IMAD R20, R5.reuse, R3, R20 ;  /* 0x0000000305147224 */ /* 0x040fe200078e0214 */
[----:B------:R-:W-:Y:S01]  /*36a0*/  IABS R24, R21 ;  /* 0x0000001500187213 */ /* 0x000fe20000000000 */
[----:B------:R-:W-:Y:S01]  /*36b0*/  IMAD.HI.U32 R9, R2, R23, RZ ;  /* 0x0000001702097227 */ /* 0x000fe200078e00ff */
[C---:B------:R-:W-:Y:S01]  /*36c0*/  ISETP.GT.U32.AND P1, PT, R5.reuse, R28, PT ;  /* 0x0000001c0500720c */ /* 0x040fe20003f24070 */
[----:B------:R1:W-:Y:S01]  /*36d0*/  LDGSTS.E [R188+0x3600], [R112.64], !P6 ;  /* 0x0360000070bc7fae */ /* 0x0003e2000f121844 */
[----:B------:R-:W-:Y:S01]  /*36e0*/  IABS R230, R7 ;  /* 0x0000000700e67213 */ /* 0x000fe20000000000 */
[----:B------:R-:W-:Y:S01]  /*36f0*/  @!P5 IMAD.IADD R44, R44, 0x1, -R5 ;  /* 0x000000012c2cd824 */ /* 0x000fe200078e0a05 */
[----:B------:R-:W-:Y:S01]  /*3700*/  ISETP.GT.U32.AND P5, PT, R5, R20, PT ;  /* 0x000000140500720c */ /* 0x000fe20003fa4070 */
[----:B------:R-:W-:-:S04]  /*3710*/  IMAD.HI.U32 R3, R2, R24, RZ ;  /* 0x0000001802037227 */ /* 0x000fc800078e00ff */
[----:B------:R-:W-:Y:S02]  /*3720*/  @!P2 IMAD.IADD R42, R42, 0x1, -R5 ;  /* 0x000000012a2aa824 */ /* 0x000fe400078e0a05 */
[----:B------:R-:W-:Y:S02]  /*3730*/  IMAD.MOV R3, RZ, RZ, -R3 ;  /* 0x000000ffff037224 */ /* 0x000fe400078e0a03 */
[--C-:B------:R-:W-:Y:S01]  /*3740*/  @!P1 IMAD.IADD R28, R28, 0x1, -R5.reuse ;  /* 0x000000011c1c9824 */ /* 0x100fe200078e0a05 */
[C---:B------:R-:W-:Y:S01]  /*3750*/  ISETP.GT.U32.AND P2, PT, R5.reuse, R42, PT ;  /* 0x0000002a0500720c */ /* 0x040fe20003f44070 */
[----:B------:R-:W-:Y:S01]  /*3760*/  IMAD R24, R5, R3, R24 ;  /* 0x0000000305187224 */ /* 0x000fe200078e0218 */
[----:B------:R-:W-:Y:S01]  /*3770*/  ISETP.GE.AND P1, PT, R13, RZ, PT ;  /* 0x000000ff0d00720c */ /* 0x000fe20003f26270 */
[----:B------:R-:W-:Y:S01]  /*3780*/  @!P5 IMAD.IADD R20, R20, 0x1, -R5 ;  /* 0x000000011414d824 */ /* 0x000fe200078e0a05 */
[----:B------:R-:W-:Y:S01]  /*3790*/  IADD3 R3, R11, -0x20, RZ ;  /* 0xffffffe00b037810 */ /* 0x000fe20007ffe0ff */
[----:B------:R-:W-:Y:S01]  /*37a0*/  IMAD.HI.U32 R2, R2, R230, RZ ;  /* 0x000000e602027227 */ /* 0x000fe200078e00ff */
[----:B------:R-:W-:-:S02]  /*37b0*/  ISETP.GT.U32.AND P5, PT, R5, R24, PT ;  /* 0x000000180500720c */ /* 0x000fc40003fa4070 */
[C---:B------:R-:W-:Y:S01]  /*37c0*/  ISETP.GT.U32.AND P0, PT, R5.reuse, R20, PT ;  /* 0x000000140500720c */ /* 0x040fe20003f04070 */
[----:B------:R-:W-:Y:S02]  /*37d0*/  IMAD.MOV R72, RZ, RZ, -R9 ;  /* 0x000000ffff487224 */ /* 0x000fe400078e0a09 */
[----:B------:R-:W-:Y:S02]  /*37e0*/  IMAD.MOV R9, RZ, RZ, -R2 ;  /* 0x000000ffff097224 */ /* 0x000fe400078e0a02 */
[----:B------:R-:W-:Y:S02]  /*37f0*/  IMAD R2, R5, R72, R23 ;  /* 0x0000004805027224 */ /* 0x000fe400078e0217 */
[--C-:B------:R-:W-:Y:S01]  /*3800*/  @!P2 IMAD.IADD R42, R42, 0x1, -R5.reuse ;  /* 0x000000012a2aa824 */ /* 0x100fe200078e0a05 */
[----:B------:R-:W-:Y:S01]  /*3810*/  ISETP.GE.AND P2, PT, R15, RZ, PT ;  /* 0x000000ff0f00720c */ /* 0x000fe20003f46270 */
[C---:B------:R-:W-:Y:S02]  /*3820*/  IMAD R230, R5.reuse, R9, R230 ;  /* 0x0000000905e67224 */ /* 0x040fe400078e02e6 */
[----:B------:R-:W-:Y:S01]  /*3830*/  @!P4 IMAD.MOV R44, RZ, RZ, -R44 ;  /* 0x000000ffff2cc224 */ /* 0x000fe200078e0a2c */
[C---:B------:R-:W-:Y:S01]  /*3840*/  ISETP.GT.U32.AND P4, PT, R5.reuse, R2, PT ;  /* 0x000000020500720c */ /* 0x040fe20003f84070 */
[----:B------:R-:W-:Y:S01]  /*3850*/  @!P1 IMAD.MOV R28, RZ, RZ, -R28 ;  /* 0x000000ffff1c9224 */ /* 0x000fe200078e0a1c */
[----:B------:R-:W-:Y:S01]  /*3860*/  ISETP.GT.U32.AND P1, PT, R5, R230, PT ;  /* 0x000000e60500720c */ /* 0x000fe20003f24070 */
[----:B------:R-:W-:-:S02]  /*3870*/  @!P5 IMAD.IADD R24, R24, 0x1, -R5 ;  /* 0x000000011818d824 */ /* 0x000fc400078e0a05 */
[----:B------:R-:W-:Y:S01]  /*3880*/  @!P0 IMAD.IADD R20, R20, 0x1, -R5 ;  /* 0x0000000114148824 */ /* 0x000fe200078e0a05 */
[----:B------:R-:W-:Y:S01]  /*3890*/  ISETP.GE.AND P0, PT, R17, RZ, PT ;  /* 0x000000ff1100720c */ /* 0x000fe20003f06270 */
[----:B----4-:R-:W-:Y:S01]  /*38a0*/  IMAD.WIDE R148, R238, 0x4, R148 ;  /* 0x00000004ee947825 */ /* 0x010fe200078e0294 */
[----:B------:R-:W-:-:S03]  /*38b0*/  ISETP.GT.U32.AND P5, PT, R5, R24, PT ;  /* 0x000000180500720c */ /* 0x000fc60003fa4070 */
[----:B------:R-:W-:Y:S01]  /*38c0*/  @!P2 IMAD.MOV R42, RZ, RZ, -R42 ;  /* 0x000000ffff2aa224 */ /* 0x000fe200078e0a2a */
[----:B------:R-:W-:Y:S01]  /*38d0*/  ISETP.GE.U32.AND P2, PT, R3, 0x7fffffa1, PT ;  /* 0x7fffffa10300780c */ /* 0x000fe20003f46070 */
[--C-:B------:R-:W-:Y:S01]  /*38e0*/  @!P4 IMAD.IADD R2, R2, 0x1, -R5.reuse ;  /* 0x000000010202c824 */ /* 0x100fe200078e0a05 */
[----:B------:R-:W-:Y:S01]  /*38f0*/  IADD3 R3, R11, -0x24, RZ ;  /* 0xffffffdc0b037810 */ /* 0x000fe20007ffe0ff */
[----:B------:R-:W-:Y:S01]  /*3900*/  @!P1 IMAD.IADD R230, R230, 0x1, -R5 ;  /* 0x00000001e6e69824 */ /* 0x000fe200078e0a05 */
[----:B------:R-:W-:Y:S01]  /*3910*/  ISETP.GE.AND P4, PT, R21, RZ, PT ;  /* 0x000000ff1500720c */ /* 0x000fe20003f86270 */
[----:B------:R-:W-:Y:S01]  /*3920*/  IMAD.WIDE R150, R238, 0x4, R150 ;  /* 0x00000004ee967825 */ /* 0x000fe200078e0296 */
[----:B------:R-:W-:Y:S02]  /*3930*/  ISETP.GT.U32.AND P1, PT, R5, R2, PT ;  /* 0x000000020500720c */ /* 0x000fe40003f24070 */
[----:B------:R-:W-:Y:S01]  /*3940*/  ISETP.GE.U32.AND P3, PT, R3, 0x7fffff9d, PT ;  /* 0x7fffff9d0300780c */ /* 0x000fe20003f66070 */
[----:B------:R-:W-:Y:S01]  /*3950*/  @!P5 IMAD.IADD R24, R24, 0x1, -R5 ;  /* 0x000000011818d824 */ /* 0x000fe200078e0a05 */
[----:B------:R-:W-:Y:S01]  /*3960*/  IADD3 R3, R11, -0x28, RZ ;  /* 0xffffffd80b037810 */ /* 0x000fe20007ffe0ff */
[----:B------:R-:W-:Y:S01]  /*3970*/  @!P0 IMAD.MOV R20, RZ, RZ, -R20 ;  /* 0x000000ffff148224 */ /* 0x000fe200078e0a14 */
[----:B------:R-:W-:Y:S01]  /*3980*/  ISETP.GT.U32.AND P6, PT, R5, R230, PT ;  /* 0x000000e60500720c */ /* 0x000fe20003fc4070 */
[----:B------:R4:W-:Y:S01]  /*3990*/  LDGSTS.E [R188+0x3e00], [R118.64], !P2 ;  /* 0x03e0000076bc7fae */ /* 0x0009e2000d121844 */
[----:B------:R-:W-:Y:S01]  /*39a0*/  ISETP.GE.AND P5, PT, R19, RZ, PT ;  /* 0x000000ff1300720c */ /* 0x000fe20003fa6270 */
[----:B-----5:R-:W-:Y:S01]  /*39b0*/  IMAD.WIDE R144, R238, 0x4, R144 ;  /* 0x00000004ee907825 */ /* 0x020fe200078e0290 */
[----:B------:R-:W-:-:S02]  /*39c0*/  ISETP.GE.U32.AND P2, PT, R3, 0x7fffff99, PT ;  /* 0x7fffff990300780c */ /* 0x000fc40003f46070 */
[----:B------:R-:W-:Y:S01]  /*39d0*/  IADD3 R3, R11, -0x2c, RZ ;  /* 0xffffffd40b037810 */ /* 0x000fe20007ffe0ff */
[----:B------:R-:W-:Y:S01]  /*39e0*/  @!P4 IMAD.MOV R24, RZ, RZ, -R24 ;  /* 0x000000ffff18c224 */ /* 0x000fe200078e0a18 */
[----:B------:R-:W-:Y:S01]  /*39f0*/  ISETP.GE.AND P0, PT, R7, RZ, PT ;  /* 0x000000ff0700720c */ /* 0x000fe20003f06270 */
[--C-:B------:R-:W-:Y:S01]  /*3a00*/  @!P1 IMAD.IADD R2, R2, 0x1, -R5.reuse ;  /* 0x0000000102029824 */ /* 0x100fe200078e0a05 */
[----:B------:R-:W-:Y:S01]  /*3a10*/  ISETP.GE.U32.AND P4, PT, R3, 0x7fffff95, PT ;  /* 0x7fffff950300780c */ /* 0x000fe20003f86070 */
[----:B------:R5:W-:Y:S01]  /*3a20*/  LDGSTS.E [R188+0x4600], [R116.64], !P3 ;  /* 0x0460000074bc7fae */ /* 0x000be2000d921844 */
[C---:B------:R-:W-:Y:S01]  /*3a30*/  IADD3 R3, R11.reuse, -0x34, RZ ;  /* 0xffffffcc0b037810 */ /* 0x040fe20007ffe0ff */
[----:B------:R-:W-:Y:S01]  /*3a40*/  @!P6 IMAD.IADD R230, R230, 0x1, -R5 ;  /* 0x00000001e6e6e824 */ /* 0x000fe200078e0a05 */
[----:B------:R-:W-:Y:S01]  /*3a50*/  IADD3 R7, R11, -0x30, RZ ;  /* 0xffffffd00b077810 */ /* 0x000fe20007ffe0ff */
[----:B------:R-:W-:Y:S01]  /*3a60*/  @!P5 IMAD.MOV R2, RZ, RZ, -R2 ;  /* 0x000000ffff02d224 */ /* 0x000fe200078e0a02 */
[----:B------:R-:W-:Y:S01]  /*3a70*/  ISETP.GE.U32.AND P6, PT, R3, 0x7fffff8d, PT ;  /* 0x7fffff8d0300780c */ /* 0x000fe20003fc6070 */
[----:B------:R1:W-:Y:S01]  /*3a80*/  LDGSTS.E [R188+0x4e00], [R114.64], !P2 ;  /* 0x04e0000072bc7fae */ /* 0x0003e2000d121844 */
[----:B------:R-:W-:Y:S01]  /*3a90*/  ISETP.NE.AND P5, PT, RZ, c[0x0][0x17c], PT ;  /* 0x00005f00ff007a0c */ /* 0x000fe20003fa5270 */
[----:B------:R-:W-:Y:S01]  /*3aa0*/  IMAD.WIDE R146, R238, 0x4, R146 ;  /* 0x00000004ee927825 */ /* 0x000fe200078e0292 */
[----:B------:R-:W-:-:S02]  /*3ab0*/  LOP3.LUT R3, RZ, c[0x0][0x17c], RZ, 0x33, !PT ;  /* 0x00005f00ff037a12 */ /* 0x000fc400078e33ff */
[----:B------:R-:W-:Y:S01]  /*3ac0*/  ISETP.GE.U32.AND P1, PT, R7, 0x7fffff91, PT ;  /* 0x7fffff910700780c */ /* 0x000fe20003f26070 */
[----:B------:R-:W-:Y:S01]  /*3ad0*/  @!P0 IMAD.MOV R230, RZ, RZ, -R230 ;  /* 0x000000ffffe68224 */ /* 0x000fe200078e0ae6 */
[----:B------:R-:W-:Y:S01]  /*3ae0*/  IADD3 R5, R11, -0x38, RZ ;  /* 0xffffffc80b057810 */ /* 0x000fe20007ffe0ff */
[----:B------:R1:W-:Y:S01]  /*3af0*/  LDGSTS.E [R188+0x5600], [R110.64], !P4 ;  /* 0x056000006ebc7fae */ /* 0x0003e2000e121844 */
[C---:B------:R-:W-:Y:S01]  /*3b00*/  SEL R29, R3.reuse, R2, !P5 ;  /* 0x00000002031d7207 */ /* 0x040fe20006800000 */
[----:B------:R-:W-:Y:S01]  /*3b10*/  IMAD.SHL.U32 R2, R232, 0x4, RZ ;  /* 0x00000004e8027824 */ /* 0x000fe200078e00ff */
[C---:B------:R-:W-:Y:S01]  /*3b20*/  SEL R7, R3.reuse, R68, !P5 ;  /* 0x0000004403077207 */ /* 0x040fe20006800000 */
[----:B------:R-:W-:Y:S01]  /*3b30*/  IMAD.WIDE R140, R238, 0x4, R140 ;  /* 0x00000004ee8c7825 */ /* 0x000fe200078e028c */
[----:B------:R-:W-:Y:S02]  /*3b40*/  SEL R4, R3, R4, !P5 ;  /* 0x0000000403047207 */ /* 0x000fe40006800000 */
[----:B------:R-:W-:Y:S01]  /*3b50*/  ISETP.GE.U32.AND P0, PT, R5, 0x7fffff89, PT ;  /* 0x7fffff890500780c */ /* 0x000fe20003f06070 */
[----:B------:R-:W-:Y:S01]  /*3b60*/  IMAD R7, R7, c[0x0][0x190], RZ ;  /* 0x0000640007077a24 */ /* 0x000fe200078e02ff */
[C---:B------:R-:W-:Y:S01]  /*3b70*/  SEL R5, R3.reuse, R70, !P5 ;  /* 0x0000004603057207 */ /* 0x040fe20006800000 */
[----:B------:R-:W-:Y:S01]  /*3b80*/  IMAD R4, R4, c[0x0][0x190], RZ ;  /* 0x0000640004047a24 */ /* 0x000fe200078e02ff */
[C---:B------:R-:W-:Y:S01]  /*3b90*/  SEL R6, R3.reuse, R6, !P5 ;  /* 0x0000000603067207 */ /* 0x040fe20006800000 */
[----:B------:R1:W-:Y:S01]  /*3ba0*/  LDGSTS.E [R188+0x5e00], [R32.64], !P1 ;  /* 0x05e0000020bc7fae */ /* 0x0003e2000c921844 */
[----:B------:R-:W-:Y:S01]  /*3bb0*/  SEL R30, R3, R30, !P5 ;  /* 0x0000001e031e7207 */ /* 0x000fe20006800000 */
[----:B------:R-:W-:Y:S01]  /*3bc0*/  IMAD R5, R5, c[0x0][0x190], RZ ;  /* 0x0000640005057a24 */ /* 0x000fe200078e02ff */
[C---:B------:R-:W-:Y:S01]  /*3bd0*/  SEL R9, R3.reuse, R66, !P5 ;  /* 0x0000004203097207 */ /* 0x040fe20006800000 */
[----:B------:R-:W-:Y:S01]  /*3be0*/  IMAD R6, R6, c[0x0][0x190], RZ ;  /* 0x0000640006067a24 */ /* 0x000fe200078e02ff */
[----:B------:R-:W-:Y:S01]  /*3bf0*/  SEL R10, R3, R10, !P5 ;  /* 0x0000000a030a7207 */ /* 0x000fe20006800000 */
[----:B------:R-:W-:Y:S01]  /*3c00*/  IMAD R29, R29, c[0x0][0x190], RZ ;  /* 0x000064001d1d7a24 */ /* 0x000fe200078e02ff */
[----:B------:R-:W-:Y:S01]  /*3c10*/  SEL R31, R3, R64, !P5 ;  /* 0x00000040031f7207 */ /* 0x000fe20006800000 */
[----:B------:R-:W-:Y:S01]  /*3c20*/  IMAD R9, R9, c[0x0][0x190], RZ ;  /* 0x0000640009097a24 */ /* 0x000fe200078e02ff */
[C---:B------:R-:W-:Y:S01]  /*3c30*/  SEL R12, R3.reuse, R12, !P5 ;  /* 0x0000000c030c7207 */ /* 0x040fe20006800000 */
[----:B------:R-:W-:Y:S01]  /*3c40*/  IMAD R10, R10, c[0x0][0x190], RZ ;  /* 0x000064000a0a7a24 */ /* 0x000fe200078e02ff */
[C---:B------:R-:W-:Y:S01]  /*3c50*/  SEL R13, R3.reuse, R62, !P5 ;  /* 0x0000003e030d7207 */ /* 0x040fe20006800000 */
[----:B------:R-:W-:Y:S01]  /*3c60*/  IMAD R30, R30, c[0x0][0x190], RZ ;  /* 0x000064001e1e7a24 */ /* 0x000fe200078e02ff */
[C---:B------:R-:W-:Y:S01]  /*3c70*/  SEL R14, R3.reuse, R14, !P5 ;  /* 0x0000000e030e7207 */ /* 0x040fe20006800000 */
[----:B------:R-:W-:Y:S01]  /*3c80*/  IMAD R12, R12, c[0x0][0x190], RZ ;  /* 0x000064000c0c7a24 */ /* 0x000fe200078e02ff */
        /* <DEDUP_REMOVED lines=38> */
[----:B------:R-:W-:Y:S01]  /*3ef0*/  SEL R230, R3, R230, !P5 ;  /* 0x000000e603e67207 */ /* 0x000fe20006800000 */
[----:B------:R-:W-:Y:S01]  /*3f00*/  IMAD R20, R20, c[0x0][0x190], RZ ;  /* 0x0000640014147a24 */ /* 0x000fe200078e02ff */
[----:B------:R-:W-:Y:S01]  /*3f10*/  IADD3 R104, P5, R2, c[0x0][0x168], RZ ;  /* 0x00005a0002687a10 */ /* 0x000fe20007fbe0ff */
[----:B------:R-:W-:Y:S01]  /*3f20*/  IMAD R24, R24, c[0x0][0x190], RZ ;  /* 0x0000640018187a24 */ /* 0x000fe200078e02ff */
[----:B------:R-:W-:Y:S01]  /*3f30*/  ISETP.GT.AND P3, PT, R233, 0x3f, PT ;  /* 0x0000003fe900780c */ /* 0x000fe20003f64270 */
[----:B------:R-:W-:Y:S01]  /*3f40*/  IMAD R229, R229, c[0x0][0x190], RZ ;  /* 0x00006400e5e57a24 */ /* 0x000fe200078e02ff */
[----:B------:R-:W-:Y:S01]  /*3f50*/  IADD3 R42, R11, -0x3c, RZ ;  /* 0xffffffc40b2a7810 */ /* 0x000fe20007ffe0ff */
[----:B------:R-:W-:Y:S01]  /*3f60*/  IMAD R230, R230, c[0x0][0x190], RZ ;  /* 0x00006400e6e67a24 */ /* 0x000fe200078e02ff */
[----:B------:R-:W-:Y:S01]  /*3f70*/  LEA.HI.X.SX32 R105, R232, c[0x0][0x16c], 0x2, P5 ;  /* 0x00005b00e8697a11 */ /* 0x000fe200028f16ff */
[----:B------:R1:W-:Y:S01]  /*3f80*/  LDGSTS.E [R188+0x6600], [R34.64], !P6 ;  /* 0x0660000022bc7fae */ /* 0x0003e2000f121844 */
[----:B------:R-:W-:Y:S01]  /*3f90*/  ISETP.GE.AND P2, PT, R239, c[0x0][0x180], PT ;  /* 0x00006000ef007a0c */ /* 0x000fe20003f46270 */
[C---:B------:R-:W-:Y:S01]  /*3fa0*/  IMAD.WIDE R142, R238.reuse, 0x4, R142 ;  /* 0x00000004ee8e7825 */ /* 0x040fe200078e028e */
[----:B------:R-:W-:Y:S01]  /*3fb0*/  SEL R3, RZ, 0x4, !P3 ;  /* 0x00000004ff037807 */ /* 0x000fe20005800000 */
[----:B------:R1:W-:Y:S01]  /*3fc0*/  LDGSTS.E [R188+0x6e00], [R36.64], !P0 ;  /* 0x06e0000024bc7fae */ /* 0x0003e2000c121844 */
[----:B------:R-:W-:Y:S01]  /*3fd0*/  LEA R44, P5, R7, R104, 0x2 ;  /* 0x00000068072c7211 */ /* 0x000fe200078a10ff */
[----:B------:R-:W-:Y:S01]  /*3fe0*/  IMAD.WIDE R136, R238, 0x4, R136 ;  /* 0x00000004ee887825 */ /* 0x000fe200078e0288 */
[----:B------:R-:W-:-:S02]  /*3ff0*/  ISETP.GE.U32.AND P4, PT, R42, 0x7fffff85, PT ;  /* 0x7fffff852a00780c */ /* 0x000fc40003f86070 */
[-C--:B------:R-:W-:Y:S01]  /*4000*/  LEA R42, P1, R4, R104.reuse, 0x2 ;  /* 0x00000068042a7211 */ /* 0x080fe200078210ff */
[C---:B------:R-:W-:Y:S01]  /*4010*/  IMAD.WIDE R138, R238.reuse, 0x4, R138 ;  /* 0x00000004ee8a7825 */ /* 0x040fe200078e028a */
[----:B------:R-:W-:Y:S02]  /*4020*/  SEL R3, R3, RZ, !P2 ;  /* 0x000000ff03037207 */ /* 0x000fe40005000000 */
[-C--:B------:R-:W-:Y:S01]  /*4030*/  LEA.HI.X.SX32 R45, R7, R105.reuse, 0x2, P5 ;  /* 0x00000069072d7211 */ /* 0x080fe200028f16ff */
[C---:B------:R-:W-:Y:S01]  /*4040*/  IMAD.WIDE R132, R238.reuse, 0x4, R132 ;  /* 0x00000004ee847825 */ /* 0x040fe200078e0284 */
[----:B------:R-:W-:Y:S02]  /*4050*/  ISETP.GE.U32.AND P2, PT, R43, 0x7fffff80, PT ;  /* 0x7fffff802b00780c */ /* 0x000fe40003f46070 */
[CC--:B------:R-:W-:Y:S01]  /*4060*/  LEA R48, P5, R15.reuse, R104.reuse, 0x2 ;  /* 0x000000680f307211 */ /* 0x0c0fe200078a10ff */
[----:B------:R-:W-:Y:S01]  /*4070*/  IMAD.WIDE R134, R238, 0x4, R134 ;  /* 0x00000004ee867825 */ /* 0x000fe200078e0286 */
[-C--:B------:R-:W-:Y:S01]  /*4080*/  LEA.HI.X.SX32 R43, R4, R105.reuse, 0x2, P1 ;  /* 0x00000069042b7211 */ /* 0x080fe200008f16ff */
[----:B------:R2:W-:Y:S01]  /*4090*/  LDGSTS.E [R188+0x7600], [R38.64], !P4 ;  /* 0x0760000026bc7fae */ /* 0x0005e2000e121844 */
[----:B------:R-:W-:Y:S01]  /*40a0*/  LEA R46, P1, R12, R104, 0x2 ;  /* 0x000000680c2e7211 */ /* 0x000fe200078210ff */
[----:B------:R-:W-:Y:S01]  /*40b0*/  IMAD.WIDE R128, R238, 0x4, R128 ;  /* 0x00000004ee807825 */ /* 0x000fe200078e0280 */
[----:B------:R-:W-:-:S02]  /*40c0*/  LEA.HI.X.SX32 R49, R15, R105, 0x2, P5 ;  /* 0x000000690f317211 */ /* 0x000fc400028f16ff */
[-C--:B------:R-:W-:Y:S01]  /*40d0*/  LEA R52, P5, R18, R104.reuse, 0x2 ;  /* 0x0000006812347211 */ /* 0x080fe200078a10ff */
[----:B------:R-:W-:Y:S01]  /*40e0*/  IMAD.WIDE R130, R238, 0x4, R130 ;  /* 0x00000004ee827825 */ /* 0x000fe200078e0282 */
[-C--:B------:R-:W-:Y:S02]  /*40f0*/  LEA.HI.X.SX32 R47, R12, R105.reuse, 0x2, P1 ;  /* 0x000000690c2f7211 */ /* 0x080fe400008f16ff */
[CC--:B------:R-:W-:Y:S01]  /*4100*/  LEA R50, P1, R17.reuse, R104.reuse, 0x2 ;  /* 0x0000006811327211 */ /* 0x0c0fe200078210ff */
[----:B-1----:R-:W-:Y:S01]  /*4110*/  IMAD.WIDE R124, R238, 0x4, R124 ;  /* 0x00000004ee7c7825 */ /* 0x002fe200078e027c */
[-C--:B------:R-:W-:Y:S02]  /*4120*/  LEA.HI.X.SX32 R53, R18, R105.reuse, 0x2, P5 ;  /* 0x0000006912357211 */ /* 0x080fe400028f16ff */
[----:B------:R-:W-:Y:S01]  /*4130*/  LEA R56, P5, R20, R104, 0x2 ;  /* 0x0000006814387211 */ /* 0x000fe200078a10ff */
[----:B--2---:R-:W-:Y:S01]  /*4140*/  IMAD.WIDE R126, R238, 0x4, R126 ;  /* 0x00000004ee7e7825 */ /* 0x004fe200078e027e */
[----:B------:R-:W-:-:S02]  /*4150*/  LEA.HI.X.SX32 R51, R17, R105, 0x2, P1 ;  /* 0x0000006911337211 */ /* 0x000fc400008f16ff */
[-C--:B------:R-:W-:Y:S01]  /*4160*/  LEA R54, P1, R19, R104.reuse, 0x2 ;  /* 0x0000006813367211 */ /* 0x080fe200078210ff */
[----:B---3--:R-:W-:Y:S01]  /*4170*/  IMAD.WIDE R120, R238, 0x4, R120 ;  /* 0x00000004ee787825 */ /* 0x008fe200078e0278 */
[-C--:B------:R-:W-:Y:S02]  /*4180*/  LEA.HI.X.SX32 R57, R20, R105.reuse, 0x2, P5 ;  /* 0x0000006914397211 */ /* 0x080fe400028f16ff */
[-C--:B------:R-:W-:Y:S01]  /*4190*/  LEA R60, P5, R9, R104.reuse, 0x2 ;  /* 0x00000068093c7211 */ /* 0x080fe200078a10ff */
[C---:B------:R-:W-:Y:S01]  /*41a0*/  IMAD.WIDE R112, R238.reuse, 0x4, R112 ;  /* 0x00000004ee707825 */ /* 0x040fe200078e0270 */
[-C--:B------:R-:W-:Y:S02]  /*41b0*/  LEA.HI.X.SX32 R55, R19, R105.reuse, 0x2, P1 ;  /* 0x0000006913377211 */ /* 0x080fe400008f16ff */
[----:B------:R-:W-:Y:S01]  /*41c0*/  LEA R58, P1, R5, R104, 0x2 ;  /* 0x00000068053a7211 */ /* 0x000fe200078210ff */
[----:B----4-:R-:W-:Y:S01]  /*41d0*/  IMAD.WIDE R118, R238, 0x4, R118 ;  /* 0x00000004ee767825 */ /* 0x010fe200078e0276 */
[----:B------:R-:W-:-:S02]  /*41e0*/  LEA.HI.X.SX32 R61, R9, R105, 0x2, P5 ;  /* 0x00000069093d7211 */ /* 0x000fc400028f16ff */
[-C--:B------:R-:W-:Y:S01]  /*41f0*/  LEA R64, P5, R16, R104.reuse, 0x2 ;  /* 0x0000006810407211 */ /* 0x080fe200078a10ff */
[C---:B-----5:R-:W-:Y:S01]  /*4200*/  IMAD.WIDE R116, R238.reuse, 0x4, R116 ;  /* 0x00000004ee747825 */ /* 0x060fe200078e0274 */
[-C--:B------:R-:W-:Y:S02]  /*4210*/  LEA.HI.X.SX32 R59, R5, R105.reuse, 0x2, P1 ;  /* 0x00000069053b7211 */ /* 0x080fe400008f16ff */
[CC--:B------:R-:W-:Y:S01]  /*4220*/  LEA R62, P1, R13.reuse, R104.reuse, 0x2 ;  /* 0x000000680d3e7211 */ /* 0x0c0fe200078210ff */
[----:B------:R-:W-:Y:S01]  /*4230*/  IMAD.WIDE R114, R238, 0x4, R114 ;  /* 0x00000004ee727825 */ /* 0x000fe200078e0272 */
[-C--:B------:R-:W-:Y:S02]  /*4240*/  LEA.HI.X.SX32 R65, R16, R105.reuse, 0x2, P5 ;  /* 0x0000006910417211 */ /* 0x080fe400028f16ff */
[----:B------:R-:W-:Y:S01]  /*4250*/  LEA R68, P5, R22, R104, 0x2 ;  /* 0x0000006816447211 */ /* 0x000fe200078a10ff */
[----:B------:R-:W-:Y:S01]  /*4260*/  IMAD.WIDE R110, R238, 0x4, R110 ;  /* 0x00000004ee6e7825 */ /* 0x000fe200078e026e */
[----:B------:R-:W-:-:S02]  /*4270*/  LEA.HI.X.SX32 R63, R13, R105, 0x2, P1 ;  /* 0x000000690d3f7211 */ /* 0x000fc400008f16ff */
[CC--:B------:R-:W-:Y:S01]  /*4280*/  LEA R66, P1, R21.reuse, R104.reuse, 0x2 ;  /* 0x0000006815427211 */ /* 0x0c0fe200078210ff */
[----:B------:R-:W-:Y:S01]  /*4290*/  IMAD.WIDE R32, R238, 0x4, R32 ;  /* 0x00000004ee207825 */ /* 0x000fe200078e0220 */
[-C--:B------:R-:W-:Y:S02]  /*42a0*/  LEA.HI.X.SX32 R69, R22, R105.reuse, 0x2, P5 ;  /* 0x0000006916457211 */ /* 0x080fe400028f16ff */
[-C--:B------:R-:W-:Y:S01]  /*42b0*/  LEA R72, P5, R24, R104.reuse, 0x2 ;  /* 0x0000006818487211 */ /* 0x080fe200078a10ff */
[C---:B------:R-:W-:Y:S01]  /*42c0*/  IMAD.WIDE R34, R238.reuse, 0x4, R34 ;  /* 0x00000004ee227825 */ /* 0x040fe200078e0222 */
[-C--:B------:R-:W-:Y:S02]  /*42d0*/  LEA.HI.X.SX32 R67, R21, R105.reuse, 0x2, P1 ;  /* 0x0000006915437211 */ /* 0x080fe400008f16ff */
[----:B------:R-:W-:Y:S01]  /*42e0*/  LEA R70, P1, R23, R104, 0x2 ;  /* 0x0000006817467211 */ /* 0x000fe200078210ff */
[----:B------:R-:W-:Y:S01]  /*42f0*/  IMAD.WIDE R36, R238, 0x4, R36 ;  /* 0x00000004ee247825 */ /* 0x000fe200078e0224 */
[----:B------:R-:W-:-:S02]  /*4300*/  LEA.HI.X.SX32 R73, R24, R105, 0x2, P5 ;  /* 0x0000006918497211 */ /* 0x000fc400028f16ff */
[-C--:B------:R-:W-:Y:S01]  /*4310*/  LEA R76, P5, R10, R104.reuse, 0x2 ;  /* 0x000000680a4c7211 */ /* 0x080fe200078a10ff */
[----:B------:R-:W-:Y:S01]  /*4320*/  IMAD.WIDE R38, R238, 0x4, R38 ;  /* 0x00000004ee267825 */ /* 0x000fe200078e0226 */
[-C--:B------:R-:W-:Y:S02]  /*4330*/  LEA.HI.X.SX32 R71, R23, R105.reuse, 0x2, P1 ;  /* 0x0000006917477211 */ /* 0x080fe400008f16ff */
[-C--:B------:R-:W-:Y:S02]  /*4340*/  LEA R74, P1, R6, R104.reuse, 0x2 ;  /* 0x00000068064a7211 */ /* 0x080fe400078210ff */
[-C--:B------:R-:W-:Y:S02]  /*4350*/  LEA.HI.X.SX32 R77, R10, R105.reuse, 0x2, P5 ;  /* 0x000000690a4d7211 */ /* 0x080fe400028f16ff */
[----:B------:R-:W-:Y:S02]  /*4360*/  LEA R80, P5, R25, R104, 0x2 ;  /* 0x0000006819507211 */ /* 0x000fe400078a10ff */
[----:B------:R-:W-:-:S02]  /*4370*/  LEA.HI.X.SX32 R75, R6, R105, 0x2, P1 ;  /* 0x00000069064b7211 */ /* 0x000fc400008f16ff */
[CC--:B------:R-:W-:Y:S02]  /*4380*/  LEA R78, P1, R14.reuse, R104.reuse, 0x2 ;  /* 0x000000680e4e7211 */ /* 0x0c0fe400078210ff */
[-C--:B------:R-:W-:Y:S02]  /*4390*/  LEA.HI.X.SX32 R81, R25, R105.reuse, 0x2, P5 ;  /* 0x0000006919517211 */ /* 0x080fe400028f16ff */
[CC--:B------:R-:W-:Y:S02]  /*43a0*/  LEA R84, P5, R27.reuse, R104.reuse, 0x2 ;  /* 0x000000681b547211 */ /* 0x0c0fe400078a10ff */
[-C--:B------:R-:W-:Y:S02]  /*43b0*/  LEA.HI.X.SX32 R79, R14, R105.reuse, 0x2, P1 ;  /* 0x000000690e4f7211 */ /* 0x080fe400008f16ff */
[----:B------:R-:W-:Y:S02]  /*43c0*/  LEA R82, P1, R26, R104, 0x2 ;  /* 0x000000681a527211 */ /* 0x000fe400078210ff */
[----:B------:R-:W-:-:S02]  /*43d0*/  LEA.HI.X.SX32 R85, R27, R105, 0x2, P5 ;  /* 0x000000691b557211 */ /* 0x000fc400028f16ff */
[-C--:B------:R-:W-:Y:S02]  /*43e0*/  LEA R86, P5, R28, R104.reuse, 0x2 ;  /* 0x000000681c567211 */ /* 0x080fe400078a10ff */
[-C--:B------:R-:W-:Y:S02]  /*43f0*/  LEA.HI.X.SX32 R83, R26, R105.reuse, 0x2, P1 ;  /* 0x000000691a537211 */ /* 0x080fe400008f16ff */
[----:B------:R-:W-:Y:S01]  /*4400*/  ISETP.NE.U32.AND P1, PT, R3, RZ, PT ;  /* 0x000000ff0300720c */ /* 0x000fe20003f25070 */
[----:B------:R-:W-:Y:S01]  /*4410*/  IMAD.SHL.U32 R3, R239, 0x4, RZ ;  /* 0x00000004ef037824 */ /* 0x000fe200078e00ff */
[----:B------:R-:W-:Y:S02]  /*4420*/  LEA.HI.X.SX32 R87, R28, R105, 0x2, P5 ;  /* 0x000000691c577211 */ /* 0x000fe400028f16ff */
[----:B------:R-:W-:Y:S02]  /*4430*/  LEA R88, P5, R29, R104, 0x2 ;  /* 0x000000681d587211 */ /* 0x000fe400078a10ff */
[----:B------:R-:W-:-:S02]  /*4440*/  LOP3.LUT R3, R3, 0x110, R89, 0x78, !PT ;  /* 0x0000011003037812 */ /* 0x000fc400078e7859 */
[-C--:B------:R-:W-:Y:S02]  /*4450*/  LEA.HI.X.SX32 R89, R29, R105.reuse, 0x2, P5 ;  /* 0x000000691d597211 */ /* 0x080fe400028f16ff */
[CC--:B------:R-:W-:Y:S02]  /*4460*/  LEA R90, P5, R30.reuse, R104.reuse, 0x2 ;  /* 0x000000681e5a7211 */ /* 0x0c0fe400078a10ff */
[----:B------:R-:W-:Y:S02]  /*4470*/  LOP3.LUT R237, R3, 0x20, RZ, 0x3c, !PT ;  /* 0x0000002003ed7812 */ /* 0x000fe400078e3cff */
[----:B------:R-:W-:Y:S02]  /*4480*/  LEA.HI.X.SX32 R91, R30, R105, 0x2, P5 ;  /* 0x000000691e5b7211 */ /* 0x000fe400028f16ff */
[----:B------:R-:W-:Y:S02]  /*4490*/  LEA R92, P5, R31, R104, 0x2 ;  /* 0x000000681f5c7211 */ /* 0x000fe400078a10ff */
[----:B------:R-:W-:-:S02]  /*44a0*/  LOP3.LUT R236, R3, 0x40, RZ, 0x3c, !PT ;  /* 0x0000004003ec7812 */ /* 0x000fc400078e3cff */
[-C--:B------:R-:W-:Y:S02]  /*44b0*/  LEA.HI.X.SX32 R93, R31, R105.reuse, 0x2, P5 ;  /* 0x000000691f5d7211 */ /* 0x080fe400028f16ff */
[-C--:B------:R-:W-:Y:S02]  /*44c0*/  LEA R94, P5, R189, R104.reuse, 0x2 ;  /* 0x00000068bd5e7211 */ /* 0x080fe400078a10ff */
[----:B------:R-:W-:Y:S02]  /*44d0*/  LOP3.LUT R235, R3, 0x60, RZ, 0x3c, !PT ;  /* 0x0000006003eb7812 */ /* 0x000fe400078e3cff */
[----:B------:R-:W-:Y:S02]  /*44e0*/  LEA.HI.X.SX32 R95, R189, R105, 0x2, P5 ;  /* 0x00000069bd5f7211 */ /* 0x000fe400028f16ff */
[----:B------:R-:W-:-:S04]  /*44f0*/  LEA R96, P5, R226, R104, 0x2 ;  /* 0x00000068e2607211 */ /* 0x000fc800078a10ff */
        /* <DEDUP_REMOVED lines=9> */
[----:B------:R-:W-:-:S13]  /*4590*/  ISETP.GE.U32.AND P5, PT, R234, 0x7fffff81, PT ;  /* 0x7fffff81ea00780c */ /* 0x000fda0003fa6070 */
[----:B------:R1:W-:Y:S04]  /*45a0*/  LDGSTS.E [R188+0x7e00], [R40.64], !P5 ;  /* 0x07e0000028bc7fae */ /* 0x0003e8000e921844 */
[----:B------:R-:W0:Y:S04]  /*45b0*/  LDGDEPBAR ;  /* 0x00000000000079af */ /* 0x000e280000000000 */
[----:B------:R2:W-:Y:S04]  /*45c0*/  LDGSTS.E [R3+0x10000], [R42.64], P1 ;  /* 0x100000002a037fae */ /* 0x0005e80008921844 */
[----:B------:R3:W-:Y:S01]  /*45d0*/  LDGSTS.E [R3+0x10800], [R44.64], P1 ;  /* 0x108000002c037fae */ /* 0x0007e20008921844 */
[----:B-1----:R-:W-:-:S03]  /*45e0*/  IMAD.WIDE R40, R238, 0x4, R40 ;  /* 0x00000004ee287825 */ /* 0x002fc600078e0228 */
[----:B------:R1:W-:Y:S04]  /*45f0*/  LDGSTS.E [R3+0x11000], [R46.64], P1 ;  /* 0x110000002e037fae */ /* 0x0003e80008921844 */
        /* <DEDUP_REMOVED lines=29> */
[----:B------:R-:W0:Y:S04]  /*47d0*/  LDGDEPBAR ;  /* 0x00000000000079af */ /* 0x000e280000000000 */
[----:B------:R-:W-:Y:S06]  /*47e0*/  BAR.SYNC.DEFER_BLOCKING 0x0 ;  /* 0x0000000000007b1d */ /* 0x000fec0000010000 */
[----:B------:R-:W-:Y:S01]  /*47f0*/  @!PT LDS RZ, [RZ] ;  /* 0x00000000fffff984 */ /* 0x000fe20000000800 */
[----:B------:R-:W-:Y:S01]  /*4800*/  @!PT LDS RZ, [RZ] ;  /* 0x00000000fffff984 */ /* 0x000fe20000000800 */
[----:B------:R-:W-:Y:S01]  /*4810*/  @!PT LDS RZ, [RZ] ;  /* 0x00000000fffff984 */ /* 0x000fe20000000800 */
[----:B------:R1:W-:Y:S02]  /*4820*/  LDGSTS.E [R242+0x8000], [R224.64], !P2 ;  /* 0x08000000e0f27fae */ /* 0x0003e4000d121844 */
[----:B-1----:R-:W-:-:S04]  /*4830*/  IADD3 R224, R11, -0x45, RZ ;  /* 0xffffffbb0be07810 */ /* 0x002fc80007ffe0ff */
[----:B------:R-:W-:Y:S02]  /*4840*/  ISETP.GE.U32.AND P1, PT, R224, 0x7fffff7c, PT ;  /* 0x7fffff7ce000780c */ /* 0x000fe40003f26070 */
[----:B------:R-:W-:-:S04]  /*4850*/  IADD3 R224, R11, -0x49, RZ ;  /* 0xffffffb70be07810 */ /* 0x000fc80007ffe0ff */
[----:B------:R-:W-:-:S07]  /*4860*/  ISETP.GE.U32.AND P0, PT, R224, 0x7fffff78, PT ;  /* 0x7fffff78e000780c */ /* 0x000fce0003f06070 */
[----:B------:R1:W-:Y:S06]  /*4870*/  LDGSTS.E [R242+0x8800], [R108.64], !P1 ;  /* 0x088000006cf27fae */ /* 0x0003ec000c921844 */
[----:B------:R2:W-:Y:S01]  /*4880*/  LDGSTS.E [R242+0x9000], [R106.64], !P0 ;  /* 0x090000006af27fae */ /* 0x0005e2000c121844 */
[C---:B-1----:R-:W-:Y:S02]  /*4890*/  IADD3 R108, R11.reuse, -0x71, RZ ;  /* 0xffffff8f0b6c7810 */ /* 0x042fe40007ffe0ff */
[C---:B--2---:R-:W-:Y:S02]  /*48a0*/  IADD3 R106, R11.reuse, -0x4d, RZ ;  /* 0xffffffb30b6a7810 */ /* 0x044fe40007ffe0ff */
[----:B------:R-:W-:-:S02]  /*48b0*/  IADD3 R107, R11, -0x75, RZ ;  /* 0xffffff8b0b6b7810 */ /* 0x000fc40007ffe0ff */
[----:B------:R-:W-:Y:S02]  /*48c0*/  ISETP.GE.U32.AND P1, PT, R106, 0x7fffff74, PT ;  /* 0x7fffff746a00780c */ /* 0x000fe40003f26070 */
[----:B------:R-:W-:Y:S02]  /*48d0*/  IADD3 R106, R11, -0x51, RZ ;  /* 0xffffffaf0b6a7810 */ /* 0x000fe40007ffe0ff */
[----:B------:R-:W-:Y:S02]  /*48e0*/  ISETP.GE.U32.AND P2, PT, R107, 0x7fffff4c, PT ;  /* 0x7fffff4c6b00780c */ /* 0x000fe40003f46070 */
[----:B------:R-:W-:Y:S02]  /*48f0*/  ISETP.GE.U32.AND P0, PT, R106, 0x7fffff70, PT ;  /* 0x7fffff706a00780c */ /* 0x000fe40003f06070 */
[C---:B------:R-:W-:Y:S02]  /*4900*/  IADD3 R106, R11.reuse, -0x55, RZ ;  /* 0xffffffab0b6a7810 */ /* 0x040fe40007ffe0ff */
[----:B------:R-:W-:-:S03]  /*4910*/  IADD3 R107, R11, -0x42, RZ ;  /* 0xffffffbe0b6b7810 */ /* 0x000fc60007ffe0ff */
[----:B------:R1:W-:Y:S01]  /*4920*/  LDGSTS.E [R242+0x9800], [R222.64], !P1 ;  /* 0x09800000def27fae */ /* 0x0003e2000c921844 */
[----:B------:R-:W-:Y:S02]  /*4930*/  ISETP.GE.U32.AND P1, PT, R106, 0x7fffff6c, PT ;  /* 0x7fffff6c6a00780c */ /* 0x000fe40003f26070 */
[----:B------:R-:W-:Y:S02]  /*4940*/  IADD3 R106, R11, -0x59, RZ ;  /* 0xffffffa70b6a7810 */ /* 0x000fe40007ffe0ff */
[----:B------:R-:W-:Y:S01]  /*4950*/  ISETP.GE.U32.AND P6, PT, R107, 0x7fffff7f, PT ;  /* 0x7fffff7f6b00780c */ /* 0x000fe20003fc6070 */
[----:B------:R1:W-:Y:S01]  /*4960*/  LDGSTS.E [R242+0xa000], [R220.64], !P0 ;  /* 0x0a000000dcf27fae */ /* 0x0003e2000c121844 */
[----:B------:R-:W-:Y:S02]  /*4970*/  ISETP.GE.U32.AND P0, PT, R106, 0x7fffff68, PT ;  /* 0x7fffff686a00780c */ /* 0x000fe40003f06070 */
[C---:B------:R-:W-:Y:S02]  /*4980*/  IADD3 R106, R11.reuse, -0x5d, RZ ;  /* 0xffffffa30b6a7810 */ /* 0x040fe40007ffe0ff */
[----:B------:R-:W-:-:S03]  /*4990*/  IADD3 R107, R11, -0x4a, RZ ;  /* 0xffffffb60b6b7810 */ /* 0x000fc60007ffe0ff */
[----:B------:R1:W-:Y:S01]  /*49a0*/  LDGSTS.E [R242+0xa800], [R218.64], !P1 ;  /* 0x0a800000daf27fae */ /* 0x0003e2000c921844 */
[----:B------:R-:W-:Y:S02]  /*49b0*/  ISETP.GE.U32.AND P1, PT, R106, 0x7fffff64, PT ;  /* 0x7fffff646a00780c */ /* 0x000fe40003f26070 */
[----:B------:R-:W-:-:S03]  /*49c0*/  IADD3 R106, R11, -0x61, RZ ;  /* 0xffffff9f0b6a7810 */ /* 0x000fc60007ffe0ff */
[----:B------:R1:W-:Y:S01]  /*49d0*/  LDGSTS.E [R242+0xb000], [R216.64], !P0 ;  /* 0x0b000000d8f27fae */ /* 0x0003e2000c121844 */
[----:B------:R-:W-:Y:S02]  /*49e0*/  ISETP.GE.U32.AND P0, PT, R106, 0x7fffff60, PT ;  /* 0x7fffff606a00780c */ /* 0x000fe40003f06070 */
[----:B------:R-:W-:-:S05]  /*49f0*/  IADD3 R106, R11, -0x65, RZ ;  /* 0xffffff9b0b6a7810 */ /* 0x000fca0007ffe0ff */
        /* <DEDUP_REMOVED lines=11> */
[C---:B------:R-:W-:Y:S02]  /*4ab0*/  IADD3 R106, R11.reuse, -0x79, RZ ;  /* 0xffffff870b6a7810 */ /* 0x040fe40007ffe0ff */
[----:B------:R-:W-:Y:S02]  /*4ac0*/  ISETP.GE.U32.AND P5, PT, R108, 0x7fffff44, PT ;  /* 0x7fffff446c00780c */ /* 0x000fe40003fa6070 */
[----:B------:R-:W-:Y:S02]  /*4ad0*/  ISETP.GE.U32.AND P4, PT, R106, 0x7fffff48, PT ;  /* 0x7fffff486a00780c */ /* 0x000fe40003f86070 */
[----:B------:R-:W-:-:S05]  /*4ae0*/  IADD3 R106, R11, -0x46, RZ ;  /* 0xffffffba0b6a7810 */ /* 0x000fca0007ffe0ff */
[----:B------:R1:W-:Y:S01]  /*4af0*/  LDGSTS.E [R242+0xd800], [R206.64], !P0 ;  /* 0x0d800000cef27fae */ /* 0x0003e2000c121844 */
[----:B------:R-:W-:Y:S02]  /*4b00*/  ISETP.GE.U32.AND P0, PT, R106, 0x7fffff7b, PT ;  /* 0x7fffff7b6a00780c */ /* 0x000fe40003f06070 */
[----:B------:R-:W-:Y:S01]  /*4b10*/  IADD3 R106, R11, -0x4e, RZ ;  /* 0xffffffb20b6a7810 */ /* 0x000fe20007ffe0ff */
[----:B------:R2:W-:Y:S01]  /*4b20*/  LDGSTS.E [R242+0xe000], [R122.64], !P1 ;  /* 0x0e0000007af27fae */ /* 0x0005e2000c921844 */
[----:B------:R-:W-:Y:S02]  /*4b30*/  ISETP.GE.U32.AND P1, PT, R107, 0x7fffff77, PT ;  /* 0x7fffff776b00780c */ /* 0x000fe40003f26070 */
[C---:B------:R-:W-:Y:S01]  /*4b40*/  IADD3 R107, R11.reuse, -0x52, RZ ;  /* 0xffffffae0b6b7810 */ /* 0x040fe20007ffe0ff */
[----:B------:R1:W-:Y:S01]  /*4b50*/  LDGSTS.E [R242+0xe800], [R202.64], !P2 ;  /* 0x0e800000caf27fae */ /* 0x0003e2000d121844 */
[----:B------:R-:W-:Y:S02]  /*4b60*/  ISETP.GE.U32.AND P2, PT, R106, 0x7fffff73, PT ;  /* 0x7fffff736a00780c */ /* 0x000fe40003f46070 */
[----:B------:R-:W-:Y:S01]  /*4b70*/  IADD3 R106, R11, -0x56, RZ ;  /* 0xffffffaa0b6a7810 */ /* 0x000fe20007ffe0ff */
[----:B------:R1:W-:Y:S01]  /*4b80*/  LDGSTS.E [R242+0xf000], [R204.64], !P4 ;  /* 0x0f000000ccf27fae */ /* 0x0003e2000e121844 */
[----:B------:R-:W-:-:S02]  /*4b90*/  ISETP.GE.U32.AND P4, PT, R107, 0x7fffff6f, PT ;  /* 0x7fffff6f6b00780c */ /* 0x000fc40003f86070 */
[C---:B------:R-:W-:Y:S01]  /*4ba0*/  IADD3 R107, R11.reuse, -0x5a, RZ ;  /* 0xffffffa60b6b7810 */ /* 0x040fe20007ffe0ff */
[----:B------:R1:W-:Y:S01]  /*4bb0*/  LDGSTS.E [R242+0xf800], [R198.64], !P5 ;  /* 0x0f800000c6f27fae */ /* 0x0003e2000e921844 */
[----:B------:R-:W-:Y:S02]  /*4bc0*/  ISETP.GE.U32.AND P5, PT, R106, 0x7fffff6b, PT ;  /* 0x7fffff6b6a00780c */ /* 0x000fe40003fa6070 */
[----:B------:R-:W-:Y:S01]  /*4bd0*/  IADD3 R106, R11, -0x5e, RZ ;  /* 0xffffffa20b6a7810 */ /* 0x000fe20007ffe0ff */
[----:B------:R1:W-:Y:S01]  /*4be0*/  LDGSTS.E [R241+0x8200], [R200.64], !P6 ;  /* 0x08200000c8f17fae */ /* 0x0003e2000f121844 */
[----:B------:R-:W-:Y:S02]  /*4bf0*/  ISETP.GE.U32.AND P6, PT, R107, 0x7fffff67, PT ;  /* 0x7fffff676b00780c */ /* 0x000fe40003fc6070 */
[----:B------:R-:W-:Y:S01]  /*4c00*/  IADD3 R107, R11, -0x62, RZ ;  /* 0xffffff9e0b6b7810 */ /* 0x000fe20007ffe0ff */
[----:B------:R1:W-:Y:S01]  /*4c10*/  LDGSTS.E [R241+0x8a00], [R194.64], !P0 ;  /* 0x08a00000c2f17fae */ /* 0x0003e2000c121844 */
[----:B------:R-:W-:-:S02]  /*4c20*/  ISETP.GE.U32.AND P0, PT, R106, 0x7fffff63, PT ;  /* 0x7fffff636a00780c */ /* 0x000fc40003f06070 */
        /* <DEDUP_REMOVED lines=31> */
[----:B------:R1:W-:Y:S03]  /*4e20*/  LDGSTS.E [R241+0xe200], [R174.64], !P6 ;  /* 0x0e200000aef17fae */ /* 0x0003e6000f121844 */
[----:B------:R-:W-:Y:S01]  /*4e30*/  ISETP.GE.U32.AND P6, PT, R106, 0x7fffff76, PT ;  /* 0x7fffff766a00780c */ /* 0x000fe20003fc6070 */
[----:B------:R1:W-:Y:S01]  /*4e40*/  LDGSTS.E [R241+0xea00], [R168.64], !P0 ;  /* 0x0ea00000a8f17fae */ /* 0x0003e2000c121844 */
[----:B------:R-:W-:-:S02]  /*4e50*/  ISETP.GE.U32.AND P0, PT, R107, 0x7fffff72, PT ;  /* 0x7fffff726b00780c */ /* 0x000fc40003f06070 */
[C---:B------:R-:W-:Y:S01]  /*4e60*/  IADD3 R106, R11.reuse, -0x53, RZ ;  /* 0xffffffad0b6a7810 */ /* 0x040fe20007ffe0ff */
[----:B------:R1:W-:Y:S01]  /*4e70*/  LDGSTS.E [R241+0xf200], [R170.64], !P1 ;  /* 0x0f200000aaf17fae */ /* 0x0003e2000c921844 */
[----:B------:R-:W-:Y:S02]  /*4e80*/  IADD3 R107, R11, -0x57, RZ ;  /* 0xffffffa90b6b7810 */ /* 0x000fe40007ffe0ff */
[----:B------:R-:W-:Y:S01]  /*4e90*/  ISETP.GE.U32.AND P1, PT, R106, 0x7fffff6e, PT ;  /* 0x7fffff6e6a00780c */ /* 0x000fe20003f26070 */
[----:B------:R1:W-:Y:S01]  /*4ea0*/  LDGSTS.E [R241+0xfa00], [R164.64], !P2 ;  /* 0x0fa00000a4f17fae */ /* 0x0003e2000d121844 */
        /* <DEDUP_REMOVED lines=63> */
[C---:B------:R-:W-:Y:S02]  /*52a0*/  IADD3 R107, R11.reuse, -0x70, RZ ;  /* 0xffffff900b6b7810 */ /* 0x040fe40007ffe0ff */
[----:B------:R-:W-:Y:S01]  /*52b0*/  ISETP.GE.U32.AND P6, PT, R106, 0x7fffff55, PT ;  /* 0x7fffff556a00780c */ /* 0x000fe20003fc6070 */
[----:B------:R1:W-:Y:S01]  /*52c0*/  LDGSTS.E [R188+0xae00], [R120.64], !P0 ;  /* 0x0ae0000078bc7fae */ /* 0x0003e2000c121844 */
[----:B------:R-:W-:-:S02]  /*52d0*/  IADD3 R106, R11, -0x74, RZ ;  /* 0xffffff8c0b6a7810 */ /* 0x000fc40007ffe0ff */
[----:B------:R-:W-:Y:S01]  /*52e0*/  ISETP.GE.U32.AND P0, PT, R107, 0x7fffff51, PT ;  /* 0x7fffff516b00780c */ /* 0x000fe20003f06070 */
[----:B------:R1:W-:Y:S01]  /*52f0*/  LDGSTS.E [R188+0xb600], [R112.64], !P1 ;  /* 0x0b60000070bc7fae */ /* 0x0003e2000c921844 */
[----:B------:R-:W-:Y:S02]  /*5300*/  ISETP.GE.U32.AND P1, PT, R106, 0x7fffff4d, PT ;  /* 0x7fffff4d6a00780c */ /* 0x000fe40003f26070 */
[----:B------:R-:W-:Y:S01]  /*5310*/  IADD3 R106, R11, -0x78, RZ ;  /* 0xffffff880b6a7810 */ /* 0x000fe20007ffe0ff */
[----:B------:R1:W-:Y:S01]  /*5320*/  LDGSTS.E [R188+0xbe00], [R118.64], !P2 ;  /* 0x0be0000076bc7fae */ /* 0x0003e2000d121844 */
[----:B------:R-:W-:-:S03]  /*5330*/  ISETP.GE.AND P2, PT, R239, R234, PT ;  /* 0x000000eaef00720c */ /* 0x000fc60003f46270 */
[----:B------:R1:W-:Y:S01]  /*5340*/  LDGSTS.E [R188+0xc600], [R116.64], !P4 ;  /* 0x0c60000074bc7fae */ /* 0x0003e2000e121844 */
[----:B------:R-:W-:Y:S02]  /*5350*/  ISETP.GE.U32.AND P4, PT, R106, 0x7fffff49, PT ;  /* 0x7fffff496a00780c */ /* 0x000fe40003f86070 */
[----:B------:R-:W-:Y:S01]  /*5360*/  SEL R107, RZ, 0x4, P2 ;  /* 0x00000004ff6b7807 */ /* 0x000fe20001000000 */
[----:B------:R1:W-:Y:S01]  /*5370*/  LDGSTS.E [R188+0xce00], [R114.64], !P5 ;  /* 0x0ce0000072bc7fae */ /* 0x0003e2000e921844 */
[----:B------:R-:W-:Y:S02]  /*5380*/  ISETP.GT.AND P5, PT, R233, 0x7f, PT ;  /* 0x0000007fe900780c */ /* 0x000fe40003fa4270 */
[C---:B------:R-:W-:Y:S01]  /*5390*/  IADD3 R106, R11.reuse, -0x7c, RZ ;  /* 0xffffff840b6a7810 */ /* 0x040fe20007ffe0ff */
[----:B------:R1:W-:Y:S01]  /*53a0*/  LDGSTS.E [R188+0xd600], [R110.64], !P6 ;  /* 0x0d6000006ebc7fae */ /* 0x0003e2000f121844 */
[----:B------:R-:W-:Y:S02]  /*53b0*/  IADD3 R11, R11, -0x80, RZ ;  /* 0xffffff800b0b7810 */ /* 0x000fe40007ffe0ff */
[----:B------:R-:W-:Y:S01]  /*53c0*/  SEL R107, R107, RZ, P5 ;  /* 0x000000ff6b6b7207 */ /* 0x000fe20002800000 */
[----:B------:R1:W-:Y:S01]  /*53d0*/  LDGSTS.E [R188+0xde00], [R32.64], !P0 ;  /* 0x0de0000020bc7fae */ /* 0x0003e2000c121844 */
[----:B------:R-:W-:Y:S01]  /*53e0*/  ISETP.GE.U32.AND P2, PT, R106, 0x7fffff45, PT ;  /* 0x7fffff456a00780c */ /* 0x000fe20003f46070 */
[----:B------:R-:W-:Y:S01]  /*53f0*/  IMAD.MOV.U32 R106, RZ, RZ, c[0x0][0x18c] ;  /* 0x00006300ff6a7624 */ /* 0x000fe200078e00ff */
[----:B------:R-:W-:Y:S01]  /*5400*/  ISETP.GE.U32.AND P5, PT, R11, 0x7fffff41, PT ;  /* 0x7fffff410b00780c */ /* 0x000fe20003fa6070 */
[----:B------:R1:W-:Y:S01]  /*5410*/  LDGSTS.E [R188+0xe600], [R34.64], !P1 ;  /* 0x0e60000022bc7fae */ /* 0x0003e2000c921844 */
[----:B------:R-:W-:Y:S01]  /*5420*/  ISETP.NE.U32.AND P6, PT, R107, RZ, PT ;  /* 0x000000ff6b00720c */ /* 0x000fe20003fc5070 */
[----:B------:R-:W-:-:S02]  /*5430*/  IMAD.SHL.U32 R106, R106, 0x40, RZ ;  /* 0x000000406a6a7824 */ /* 0x000fc400078e00ff */
[----:B------:R1:W-:Y:S02]  /*5440*/  LDGSTS.E [R188+0xee00], [R36.64], !P4 ;  /* 0x0ee0000024bc7fae */ /* 0x0003e4000e121844 */
[C---:B------:R-:W-:Y:S02]  /*5450*/  IMAD.WIDE R42, R106.reuse, 0x4, R42 ;  /* 0x000000046a2a7825 */ /* 0x040fe400078e022a */
[----:B--2---:R-:W2:Y:S02]  /*5460*/  S2R R123, SR_TID.X ;  /* 0x00000000007b7919 */ /* 0x004ea40000002100 */
[C---:B---3--:R-:W-:Y:S02]  /*5470*/  IMAD.WIDE R44, R106.reuse, 0x4, R44 ;  /* 0x000000046a2c7825 */ /* 0x048fe400078e022c */
[----:B------:R1:W-:Y:S02]  /*5480*/  LDGSTS.E [R188+0xf600], [R38.64], !P2 ;  /* 0x0f60000026bc7fae */ /* 0x0003e4000d121844 */
[----:B------:R-:W-:-:S02]  /*5490*/  IMAD.WIDE R46, R106, 0x4, R46 ;  /* 0x000000046a2e7825 */ /* 0x000fc400078e022e */
[----:B------:R1:W-:Y:S02]  /*54a0*/  LDGSTS.E [R188+0xfe00], [R40.64], !P5 ;  /* 0x0fe0000028bc7fae */ /* 0x0003e4000e921844 */
[C---:B----4-:R-:W-:Y:S02]  /*54b0*/  IMAD.WIDE R48, R106.reuse, 0x4, R48 ;  /* 0x000000046a307825 */ /* 0x050fe400078e0230 */
[----:B------:R-:W0:Y:S02]  /*54c0*/  LDGDEPBAR ;  /* 0x00000000000079af */ /* 0x000e240000000000 */
[C---:B-----5:R-:W-:Y:S02]  /*54d0*/  IMAD.WIDE R50, R106.reuse, 0x4, R50 ;  /* 0x000000046a327825 */ /* 0x060fe400078e0232 */
[----:B------:R1:W-:Y:S02]  /*54e0*/  LDGSTS.E [R3+0x14000], [R42.64], P6 ;  /* 0x140000002a037fae */ /* 0x0003e4000b121844 */
[----:B------:R-:W-:-:S02]  /*54f0*/  IMAD.WIDE R52, R106, 0x4, R52 ;  /* 0x000000046a347825 */ /* 0x000fc400078e0234 */
[----:B------:R1:W-:Y:S02]  /*5500*/  LDGSTS.E [R3+0x14800], [R44.64], P6 ;  /* 0x148000002c037fae */ /* 0x0003e4000b121844 */
[C---:B------:R-:W-:Y:S02]  /*5510*/  IMAD.WIDE R54, R106.reuse, 0x4, R54 ;  /* 0x000000046a367825 */ /* 0x040fe400078e0236 */
[----:B------:R1:W-:Y:S02]  /*5520*/  LDGSTS.E [R3+0x15000], [R46.64], P6 ;  /* 0x150000002e037fae */ /* 0x0003e4000b121844 */
[C---:B------:R-:W-:Y:S02]  /*5530*/  IMAD.WIDE R56, R106.reuse, 0x4, R56 ;  /* 0x000000046a387825 */ /* 0x040fe400078e0238 */
        /* <DEDUP_REMOVED lines=47> */
[----:B------:R-:W-:Y:S02]  /*5830*/  IMAD.WIDE R104, R106, 0x4, R104 ;  /* 0x000000046a687825 */ /* 0x000fe400078e0268 */
[----:B------:R1:W-:Y:S04]  /*5840*/  LDGSTS.E [R235+0x15e00], [R96.64], P6 ;  /* 0x15e0000060eb7fae */ /* 0x0003e8000b121844 */
[----:B------:R1:W-:Y:S04]  /*5850*/  LDGSTS.E [R235+0x16600], [R98.64], P6 ;  /* 0x1660000062eb7fae */ /* 0x0003e8000b121844 */
[----:B------:R1:W-:Y:S04]  /*5860*/  LDGSTS.E [R235+0x16e00], [R100.64], P6 ;  /* 0x16e0000064eb7fae */ /* 0x0003e8000b121844 */
[----:B------:R1:W-:Y:S04]  /*5870*/  LDGSTS.E [R235+0x17600], [R102.64], P6 ;  /* 0x1760000066eb7fae */ /* 0x0003e8000b121844 */
[----:B------:R1:W-:Y:S04]  /*5880*/  LDGSTS.E [R235+0x17e00], [R104.64], P6 ;  /* 0x17e0000068eb7fae */ /* 0x0003e8000b121844 */
[----:B------:R-:W0:Y:S01]  /*5890*/  LDGDEPBAR ;  /* 0x00000000000079af */ /* 0x000e220000000000 */
[----:B------:R-:W-:Y:S05]  /*58a0*/  @P3 BRA `(.L_x_0) ;  /* 0x0000024000003947 */ /* 0x000fea0003800000 */
[----:B--2---:R-:W-:Y:S01]  /*58b0*/  IMAD.SHL.U32 R2, R123, 0x40, RZ ;  /* 0x000000407b027824 */ /* 0x004fe200078e00ff */
[----:B-1----:R-:W-:Y:S01]  /*58c0*/  CS2R R52, SRZ ;  /* 0x0000000000347805 */ /* 0x002fe2000001ff00 */
[----:B------:R-:W-:Y:S01]  /*58d0*/  CS2R R54, SRZ ;  /* 0x0000000000367805 */ /* 0x000fe2000001ff00 */
[----:B------:R-:W-:Y:S01]  /*58e0*/  CS2R R96, SRZ ;  /* 0x0000000000607805 */ /* 0x000fe2000001ff00 */
[----:B------:R-:W-:Y:S01]  /*58f0*/  CS2R R98, SRZ ;  /* 0x0000000000627805 */ /* 0x000fe2000001ff00 */
[----:B------:R-:W-:Y:S01]  /*5900*/  LOP3.LUT R2, R2, 0x800, RZ, 0xc0, !PT ;  /* 0x0000080002027812 */ /* 0x000fe200078ec0ff */
[----:B------:R-:W-:Y:S01]  /*5910*/  CS2R R56, SRZ ;  /* 0x0000000000387805 */ /* 0x000fe2000001ff00 */
[----:B------:R-:W-:Y:S01]  /*5920*/  CS2R R58, SRZ ;  /* 0x00000000003a7805 */ /* 0x000fe2000001ff00 */
[----:B------:R-:W-:Y:S01]  /*5930*/  CS2R R92, SRZ ;  /* 0x00000000005c7805 */ /* 0x000fe2000001ff00 */
[----:B------:R-:W-:Y:S01]  /*5940*/  CS2R R94, SRZ ;  /* 0x00000000005e7805 */ /* 0x000fe2000001ff00 */
[----:B------:R1:W-:Y:S01]  /*5950*/  STL [R1+0x8], R2 ;  /* 0x0000080201007387 */ /* 0x0003e20000100800 */
[----:B------:R-:W-:Y:S01]  /*5960*/  CS2R R48, SRZ ;  /* 0x0000000000307805 */ /* 0x000fe2000001ff00 */
        /* <DEDUP_REMOVED lines=23> */
[----:B------:R-:W-:Y:S05]  /*5ae0*/  BRA `(.L_x_1) ;  /* 0x0000608000007947 */ /* 0x000fea0003800000 */
.L_x_0:
[----:B-12---:R-:W-:Y:S01]  /*5af0*/  SHF.R.S32.HI R33, RZ, 0x1f, R8 ;  /* 0x0000001fff217819 */ /* 0x006fe20000011408 */
[----:B------:R-:W-:Y:S01]  /*5b00*/  IMAD.SHL.U32 R184, R106, 0x8, RZ ;  /* 0x000000086ab87824 */ /* 0x000fe200078e00ff */
[----:B------:R-:W-:Y:S01]  /*5b10*/  SHF.R.S32.HI R41, RZ, 0x1f, R106 ;  /* 0x0000001fff297819 */ /* 0x000fe2000001146a */
[----:B------:R-:W-:Y:S01]  /*5b20*/  IMAD.MOV.U32 R192, RZ, RZ, c[0x0][0x188] ;  /* 0x00006200ffc07624 */ /* 0x000fe200078e00ff */
[----:B------:R-:W-:Y:S01]  /*5b30*/  SHF.L.U64.HI R68, R8, 0x2, R33 ;  /* 0x0000000208447819 */ /* 0x000fe20000010221 */
[----:B------:R-:W-:Y:S01]  /*5b40*/  IMAD.MOV.U32 R169, RZ, RZ, c[0x0][0x188] ;  /* 0x00006200ffa97624 */ /* 0x000fe200078e00ff */
[----:B------:R-:W-:Y:S01]  /*5b50*/  SHF.R.S32.HI R37, RZ, 0x1f, R230 ;  /* 0x0000001fff257819 */ /* 0x000fe200000114e6 */
[----:B------:R-:W-:Y:S01]  /*5b60*/  IMAD R192, R192, 0x3f, RZ ;  /* 0x0000003fc0c07824 */ /* 0x000fe200078e02ff */
[----:B------:R-:W-:Y:S01]  /*5b70*/  SHF.R.S32.HI R33, RZ, 0x1f, R252 ;  /* 0x0000001fff217819 */ /* 0x000fe200000114fc */
[----:B------:R-:W-:Y:S01]  /*5b80*/  IMAD.SHL.U32 R169, R169, 0x20, RZ ;  /* 0x00000020a9a97824 */ /* 0x000fe200078e00ff */
[----:B------:R-:W-:Y:S01]  /*5b90*/  SHF.L.U64.HI R42, R106, 0x3, R41 ;  /* 0x000000036a2a7819 */ /* 0x000fe20000010229 */
[----:B------:R-:W-:Y:S01]  /*5ba0*/  IMAD.MOV.U32 R179, RZ, RZ, c[0x0][0x188] ;  /* 0x00006200ffb37624 */ /* 0x000fe200078e00ff */
[----:B------:R-:W-:Y:S01]  /*5bb0*/  LEA R44, P0, R230, R184, 0x2 ;  /* 0x000000b8e62c7211 */ /* 0x000fe200078010ff */
[----:B------:R-:W-:Y:S01]  /*5bc0*/  IMAD.SHL.U32 R185, R123, 0x2, RZ ;  /* 0x000000027bb97824 */ /* 0x000fe200078e00ff */
[----:B------:R-:W-:Y:S01]  /*5bd0*/  SHF.R.S32.HI R35, RZ, 0x1f, R232 ;  /* 0x0000001fff237819 */ /* 0x000fe200000114e8 */
[----:B------:R-:W-:Y:S01]  /*5be0*/  IMAD R179, R179, 0x22, RZ ;  /* 0x00000022b3b37824 */ /* 0x000fe200078e02ff */
[----:B------:R-:W-:Y:S01]  /*5bf0*/  SHF.L.U64.HI R252, R252, 0x2, R33 ;  /* 0x00000002fcfc7819 */ /* 0x000fe20000010221 */
[----:B------:R-:W-:Y:S01]  /*5c00*/  IMAD.MOV.U32 R177, RZ, RZ, c[0x0][0x188] ;  /* 0x00006200ffb17624 */ /* 0x000fe200078e00ff */
[----:B------:R-:W-:Y:S01]  /*5c10*/  LEA.HI.X R37, R230, R42, R37, 0x2, P0 ;  /* 0x0000002ae6257211 */ /* 0x000fe200000f1425 */
[----:B------:R-:W-:Y:S01]  /*5c20*/  IMAD.MOV.U32 R111, RZ, RZ, c[0x0][0x188] ;  /* 0x00006200ff6f7624 */ /* 0x000fe200078e00ff */
[----:B------:R-:W-:Y:S01]  /*5c30*/  SHF.L.U64.HI R8, R232, 0x2, R35 ;  /* 0x00000002e8087819 */ /* 0x000fe20000010223 */
[----:B------:R-:W-:Y:S01]  /*5c40*/  IMAD.MOV.U32 R110, RZ, RZ, c[0x0][0x188] ;  /* 0x00006200ff6e7624 */ /* 0x000fe200078e00ff */
[----:B------:R-:W-:Y:S01]  /*5c50*/  SHF.R.S32.HI R36, RZ, 0x1f, R29 ;  /* 0x0000001fff247819 */ /* 0x000fe2000001141d */
[----:B------:R-:W-:Y:S01]  /*5c60*/  IMAD.MOV.U32 R131, RZ, RZ, c[0x0][0x188] ;  /* 0x00006200ff837624 */ /* 0x000fe200078e00ff */
[----:B------:R-:W-:Y:S01]  /*5c70*/  SHF.R.S32.HI R33, RZ, 0x1f, R20 ;  /* 0x0000001fff217819 */ /* 0x000fe20000011414 */
[----:B------:R-:W-:Y:S01]  /*5c80*/  IMAD.MOV.U32 R130, RZ, RZ, c[0x0][0x188] ;  /* 0x00006200ff827624 */ /* 0x000fe200078e00ff */
[-C--:B------:R-:W-:Y:S01]  /*5c90*/  LEA R47, P0, R29, R184.reuse, 0x2 ;  /* 0x000000b81d2f7211 */ /* 0x080fe200078010ff */
[----:B------:R-:W-:Y:S01]  /*5ca0*/  IMAD.MOV.U32 R129, RZ, RZ, c[0x0][0x188] ;  /* 0x00006200ff817624 */ /* 0x000fe200078e00ff */
[-C--:B------:R-:W-:Y:S01]  /*5cb0*/  LEA R45, P2, R20, R184.reuse, 0x2 ;  /* 0x000000b8142d7211 */ /* 0x080fe200078410ff */
[----:B------:R-:W-:Y:S01]  /*5cc0*/  IMAD.MOV.U32 R128, RZ, RZ, c[0x0][0x188] ;  /* 0x00006200ff807624 */ /* 0x000fe200078e00ff */
[----:B------:R-:W-:Y:S01]  /*5cd0*/  SHF.R.S32.HI R35, RZ, 0x1f, R24 ;  /* 0x0000001fff237819 */ /* 0x000fe20000011418 */
[----:B------:R-:W-:Y:S01]  /*5ce0*/  IMAD.MOV.U32 R84, RZ, RZ, c[0x0][0x188] ;  /* 0x00006200ff547624 */ /* 0x000fe200078e00ff */
[----:B------:R-:W-:Y:S01]  /*5cf0*/  SHF.R.S32.HI R32, RZ, 0x1f, R229 ;  /* 0x0000001fff207819 */ /* 0x000fe200000114e5 */
[----:B------:R-:W-:Y:S01]  /*5d00*/  IMAD.MOV.U32 R71, RZ, RZ, c[0x0][0x188] ;  /* 0x00006200ff477624 */ /* 0x000fe200078e00ff */
[-C--:B------:R-:W-:Y:S01]  /*5d10*/  LEA R46, P1, R24, R184.reuse, 0x2 ;  /* 0x000000b8182e7211 */ /* 0x080fe200078210ff */
[----:B------:R-:W-:Y:S01]  /*5d20*/  IMAD.MOV.U32 R70, RZ, RZ, c[0x0][0x188] ;  /* 0x00006200ff467624 */ /* 0x000fe200078e00ff */
[----:B------:R-:W-:Y:S01]  /*5d30*/  LEA R38, P3, R229, R184, 0x2 ;  /* 0x000000b8e5267211 */ /* 0x000fe200078610ff */
[----:B------:R-:W-:Y:S01]  /*5d40*/  IMAD.MOV.U32 R69, RZ, RZ, c[0x0][0x188] ;  /* 0x00006200ff457624 */ /* 0x000fe200078e00ff */
[-C--:B------:R-:W-:Y:S01]  /*5d50*/  LEA.HI.X R36, R29, R42.reuse, R36, 0x2, P0 ;  /* 0x0000002a1d247211 */ /* 0x080fe200000f1424 */
[----:B------:R-:W-:Y:S01]  /*5d60*/  IMAD.MOV.U32 R87, RZ, RZ, c[0x0][0x188] ;  /* 0x00006200ff577624 */ /* 0x000fe200078e00ff */
[-C--:B------:R-:W-:Y:S01]  /*5d70*/  LEA.HI.X R34, R20, R42.reuse, R33, 0x2, P2 ;  /* 0x0000002a14227211 */ /* 0x080fe200010f1421 */
[----:B------:R-:W-:Y:S01]  /*5d80*/  IMAD.MOV.U32 R86, RZ, RZ, c[0x0][0x188] ;  /* 0x00006200ff567624 */ /* 0x000fe200078e00ff */
[-C--:B------:R-:W-:Y:S01]  /*5d90*/  LEA.HI.X R35, R24, R42.reuse, R35, 0x2, P1 ;  /* 0x0000002a18237211 */ /* 0x080fe200008f1423 */
[----:B------:R-:W-:Y:S01]  /*5da0*/  IMAD.MOV.U32 R85, RZ, RZ, c[0x0][0x188] ;  /* 0x00006200ff557624 */ /* 0x000fe200078e00ff */
[----:B------:R-:W-:Y:S01]  /*5db0*/  LEA.HI.X R33, R229, R42, R32, 0x2, P3 ;  /* 0x0000002ae5217211 */ /* 0x000fe200018f1420 */
[----:B------:R-:W-:Y:S01]  /*5dc0*/  IMAD.MOV.U32 R134, RZ, RZ, c[0x0][0x188] ;  /* 0x00006200ff867624 */ /* 0x000fe200078e00ff */
[----:B------:R-:W-:Y:S01]  /*5dd0*/  SHF.R.S32.HI R29, RZ, 0x1f, R28 ;  /* 0x0000001fff1d7819 */ /* 0x000fe2000001141c */
[----:B------:R-:W-:Y:S01]  /*5de0*/  IMAD.MOV.U32 R135, RZ, RZ, c[0x0][0x188] ;  /* 0x00006200ff877624 */ /* 0x000fe200078e00ff */
[-C--:B------:R-:W-:Y:S01]  /*5df0*/  LEA R20, P0, R28, R184.reuse, 0x2 ;  /* 0x000000b81c147211 */ /* 0x080fe200078010ff */
[----:B------:R-:W-:Y:S01]  /*5e00*/  IMAD.MOV.U32 R126, RZ, RZ, c[0x0][0x188] ;  /* 0x00006200ff7e7624 */ /* 0x000fe200078e00ff */
[----:B------:R-:W-:Y:S01]  /*5e10*/  SHF.R.S32.HI R32, RZ, 0x1f, R23 ;  /* 0x0000001fff207819 */ /* 0x000fe20000011417 */
        /* <DEDUP_REMOVED lines=18> */
[----:B------:R-:W-:Y:S01]  /*5f40*/  IMAD R23, R23, 0x30, RZ ;  /* 0x0000003017177824 */ /* 0x000fe200078e02ff */
[----:B------:R-:W-:Y:S01]  /*5f50*/  SHF.R.S32.HI R40, RZ, 0x1f, R27 ;  /* 0x0000001fff287819 */ /* 0x000fe2000001141b */
[----:B------:R-:W-:Y:S01]  /*5f60*/  IMAD R19, R19, 0x31, RZ ;  /* 0x0000003113137824 */ /* 0x000fe200078e02ff */
        /* <DEDUP_REMOVED lines=24> */
[----:B------:R-:W-:Y:S01]  /*60f0*/  SHF.R.S32.HI R22, RZ, 0x1f, R21 ;  /* 0x0000001fff167819 */ /* 0x000fe20000011415 */
[----:B------:R-:W-:Y:S01]  /*6100*/  IMAD.SHL.U32 R28, R28, 0x40, RZ ;  /* 0x000000401c1c7824 */ /* 0x000fe200078e00ff */
        /* <DEDUP_REMOVED lines=26> */
[-C--:B------:R-:W-:Y:S01]  /*62b0*/  LEA R156, P0, R25, R184.reuse, 0x2 ;  /* 0x000000b8199c7211 */ /* 0x080fe200078010ff */
[----:B------:R-:W-:Y:S01]  /*62c0*/  IMAD R177, R177, 0x21, RZ ;  /* 0x00000021b1b17824 */ /* 0x000fe200078e02ff */
[-C--:B------:R-:W-:Y:S01]  /*62d0*/  LEA R158, P1, R16, R184.reuse, 0x2 ;  /* 0x000000b8109e7211 */ /* 0x080fe200078210ff */
[----:B------:R-:W-:Y:S01]  /*62e0*/  IMAD R110, R110, 0x2f, RZ ;  /* 0x0000002f6e6e7824 */ /* 0x000fe200078e02ff */
[----:B------:R-:W-:Y:S01]  /*62f0*/  LEA R162, P3, R189, R184, 0x2 ;  /* 0x000000b8bda27211 */ /* 0x000fe200078610ff */
[----:B------:R-:W-:Y:S01]  /*6300*/  IMAD R111, R111, 0x2e, RZ ;  /* 0x0000002e6f6f7824 */ /* 0x000fe200078e02ff */
        /* <DEDUP_REMOVED lines=9> */
[----:B------:R-:W-:Y:S01]  /*63a0*/  IMAD R128, R128, 0x2d, RZ ;  /* 0x0000002d80807824 */ /* 0x000fe200078e02ff */
[-C--:B------:R-:W-:Y:S01]  /*63b0*/  LEA R164, P0, R14, R184.reuse, 0x2 ;  /* 0x000000b80ea47211 */ /* 0x080fe200078010ff */
[----:B------:R-:W-:Y:S01]  /*63c0*/  IMAD R129, R129, 0x2c, RZ ;  /* 0x0000002c81817824 */ /* 0x000fe200078e02ff */
[-C--:B------:R-:W-:Y:S01]  /*63d0*/  LEA R166, P1, R13, R184.reuse, 0x2 ;  /* 0x000000b80da67211 */ /* 0x080fe200078210ff */
[----:B------:R-:W-:Y:S01]  /*63e0*/  IMAD R130, R130, 0x2b, RZ ;  /* 0x0000002b82827824 */ /* 0x000fe200078e02ff */
[----:B------:R-:W-:Y:S01]  /*63f0*/  SHF.R.S32.HI R16, RZ, 0x1f, R31 ;  /* 0x0000001fff107819 */ /* 0x000fe2000001141f */
[----:B------:R-:W-:Y:S01]  /*6400*/  IMAD R131, R131, 0x2a, RZ ;  /* 0x0000002a83837824 */ /* 0x000fe200078e02ff */
[----:B------:R-:W-:Y:S01]  /*6410*/  LEA R170, P3, R31, R184, 0x2 ;  /* 0x000000b81faa7211 */ /* 0x000fe200078610ff */
[----:B------:R-:W-:Y:S01]  /*6420*/  IMAD R69, R69, 0x29, RZ ;  /* 0x0000002945457824 */ /* 0x000fe200078e02ff */
[-C--:B------:R-:W-:Y:S01]  /*6430*/  LEA.HI.X R163, R14, R42.reuse, R163, 0x2, P0 ;  /* 0x0000002a0ea37211 */ /* 0x080fe200000f14a3 */
[----:B------:R-:W-:Y:S01]  /*6440*/  IMAD R70, R70, 0x28, RZ ;  /* 0x0000002846467824 */ /* 0x000fe200078e02ff */
[----:B------:R-:W-:Y:S01]  /*6450*/  LEA.HI.X R165, R13, R42, R18, 0x2, P1 ;  /* 0x0000002a0da57211 */ /* 0x000fe200008f1412 */
[----:B------:R-:W-:Y:S01]  /*6460*/  IMAD.MOV.U32 R18, RZ, RZ, c[0x0][0x188] ;  /* 0x00006200ff127624 */ /* 0x000fe200078e00ff */
[----:B------:R-:W-:Y:S01]  /*6470*/  SHF.R.S32.HI R22, RZ, 0x1f, R15 ;  /* 0x0000001fff167819 */ /* 0x000fe2000001140f */
[----:B------:R-:W-:Y:S01]  /*6480*/  IMAD R71, R71, 0x27, RZ ;  /* 0x0000002747477824 */ /* 0x000fe200078e02ff */
[-C--:B------:R-:W-:Y:S01]  /*6490*/  LEA R160, P2, R15, R184.reuse, 0x2 ;  /* 0x000000b80fa07211 */ /* 0x080fe200078410ff */
[----:B------:R-:W-:Y:S01]  /*64a0*/  IMAD R18, R18, 0x38, RZ ;  /* 0x0000003812127824 */ /* 0x000fe200078e02ff */
[----:B------:R-:W-:Y:S01]  /*64b0*/  SHF.R.S32.HI R171, RZ, 0x1f, R10 ;  /* 0x0000001fffab7819 */ /* 0x000fe2000001140a */
[----:B------:R-:W-:Y:S01]  /*64c0*/  IMAD R84, R84, 0x26, RZ ;  /* 0x0000002654547824 */ /* 0x000fe200078e02ff */
[----:B------:R-:W-:Y:S01]  /*64d0*/  SHF.R.S32.HI R14, RZ, 0x1f, R9 ;  /* 0x0000001fff0e7819 */ /* 0x000fe20000011409 */
        /* <DEDUP_REMOVED lines=9> */
[-C--:B------:R-:W-:Y:S01]  /*6570*/  LEA.HI.X R171, R10, R42.reuse, R171, 0x2, P0 ;  /* 0x0000002a0aab7211 */ /* 0x080fe200000f14ab */
[----:B------:R-:W-:Y:S01]  /*6580*/  IMAD R16, R16, 0x39, RZ ;  /* 0x0000003910107824 */ /* 0x000fe200078e02ff */
[----:B------:R-:W-:Y:S01]  /*6590*/  LEA.HI.X R173, R9, R42, R14, 0x2, P1 ;  /* 0x0000002a09ad7211 */ /* 0x000fe200008f140e */
[----:B------:R-:W-:Y:S01]  /*65a0*/  IMAD.MOV.U32 R14, RZ, RZ, c[0x0][0x188] ;  /* 0x00006200ff0e7624 */ /* 0x000fe200078e00ff */
[----:B------:R-:W-:Y:S01]  /*65b0*/  SHF.R.S32.HI R167, RZ, 0x1f, R12 ;  /* 0x0000001fffa77819 */ /* 0x000fe2000001140c */
[----:B------:R-:W-:Y:S01]  /*65c0*/  IMAD.MOV.U32 R22, RZ, RZ, c[0x0][0x188] ;  /* 0x00006200ff167624 */ /* 0x000fe200078e00ff */
        /* <DEDUP_REMOVED lines=9> */
[----:B------:R-:W-:Y:S01]  /*6660*/  IMAD R134, R134, 0x1e, RZ ;  /* 0x0000001e86867824 */ /* 0x000fe200078e02ff */
[----:B------:R-:W-:Y:S01]  /*6670*/  SHF.R.S32.HI R12, RZ, 0x1f, R7 ;  /* 0x0000001fff0c7819 */ /* 0x000fe20000011407 */
[----:B------:R-:W-:Y:S01]  /*6680*/  IMAD R133, R133, 0x1d, RZ ;  /* 0x0000001d85857824 */ /* 0x000fe200078e02ff */
[-C--:B------:R-:W-:Y:S01]  /*6690*/  LEA R176, P2, R7, R184.reuse, 0x2 ;  /* 0x000000b807b07211 */ /* 0x080fe200078410ff */
[----:B------:R-:W-:Y:S01]  /*66a0*/  IMAD R132, R132, 0x1c, RZ ;  /* 0x0000001c84847824 */ /* 0x000fe200078e02ff */
[----:B------:R-:W-:Y:S01]  /*66b0*/  LEA R27, P0, R28, R231, 0x3 ;  /* 0x000000e71c1b7211 */ /* 0x000fe200078018ff */
[----:B------:R-:W-:Y:S01]  /*66c0*/  IMAD R127, R127, 0x1b, RZ ;  /* 0x0000001b7f7f7824 */ /* 0x000fe200078e02ff */
[----:B------:R-:W-:Y:S01]  /*66d0*/  SHF.R.S32.HI R190, RZ, 0x1f, R28 ;  /* 0x0000001fffbe7819 */ /* 0x000fe2000001141c */
[----:B------:R-:W-:Y:S01]  /*66e0*/  IMAD R126, R126, 0x1a, RZ ;  /* 0x0000001a7e7e7824 */ /* 0x000fe200078e02ff */
[----:B------:R-:W-:Y:S01]  /*66f0*/  SHF.R.S32.HI R13, RZ, 0x1f, R30 ;  /* 0x0000001fff0d7819 */ /* 0x000fe2000001141e */
[----:B------:R-:W-:Y:S01]  /*6700*/  IMAD R125, R125, 0x19, RZ ;  /* 0x000000197d7d7824 */ /* 0x000fe200078e02ff */
[----:B------:R-:W-:Y:S01]  /*6710*/  LEA R178, P3, R30, R184, 0x2 ;  /* 0x000000b81eb27211 */ /* 0x000fe200078610ff */
[----:B------:R-:W-:Y:S01]  /*6720*/  IMAD R124, R124, 0x18, RZ ;  /* 0x000000187c7c7824 */ /* 0x000fe200078e02ff */
[----:B------:R-:W-:Y:S01]  /*6730*/  SHF.R.S32.HI R196, RZ, 0x1f, R16 ;  /* 0x0000001fffc47819 */ /* 0x000fe20000011410 */
[----:B------:R-:W-:Y:S01]  /*6740*/  IMAD R122, R122, 0x17, RZ ;  /* 0x000000177a7a7824 */ /* 0x000fe200078e02ff */
[----:B------:R-:W-:Y:S01]  /*6750*/  LEA.HI.X R175, R7, R42, R12, 0x2, P2 ;  /* 0x0000002a07af7211 */ /* 0x000fe200010f140c */
[----:B------:R-:W-:Y:S01]  /*6760*/  IMAD R121, R121, 0x16, RZ ;  /* 0x0000001679797824 */ /* 0x000fe200078e02ff */
[----:B------:R-:W-:Y:S01]  /*6770*/  LEA R182, P1, R5, R184, 0x2 ;  /* 0x000000b805b67211 */ /* 0x000fe200078210ff */
[----:B------:R-:W-:Y:S01]  /*6780*/  IMAD R120, R120, 0x15, RZ ;  /* 0x0000001578787824 */ /* 0x000fe200078e02ff */
[----:B------:R-:W-:Y:S01]  /*6790*/  LEA.HI.X R28, R28, R68, R190, 0x3, P0 ;  /* 0x000000441c1c7211 */ /* 0x000fe200000f1cbe */
[----:B------:R-:W-:Y:S01]  /*67a0*/  IMAD.MOV.U32 R68, RZ, RZ, c[0x0][0x188] ;  /* 0x00006200ff447624 */ /* 0x000fe200078e00ff */
[----:B------:R-:W-:Y:S01]  /*67b0*/  SHF.R.S32.HI R183, RZ, 0x1f, R4 ;  /* 0x0000001fffb77819 */ /* 0x000fe20000011404 */
[----:B------:R-:W-:Y:S01]  /*67c0*/  IMAD R119, R119, 0x14, RZ ;  /* 0x0000001477777824 */ /* 0x000fe200078e02ff */
[----:B------:R-:W-:Y:S01]  /*67d0*/  LEA R184, P2, R4, R184, 0x2 ;  /* 0x000000b804b87211 */ /* 0x000fe200078410ff */
[----:B------:R-:W-:Y:S01]  /*67e0*/  IMAD.SHL.U32 R68, R68, 0x40, RZ ;  /* 0x0000004044447824 */ /* 0x000fe200078e00ff */
[-C--:B------:R-:W-:Y:S01]  /*67f0*/  LEA.HI.X R30, R30, R42.reuse, R13, 0x2, P3 ;  /* 0x0000002a1e1e7211 */ /* 0x080fe200018f140d */
[----:B------:R-:W-:Y:S01]  /*6800*/  IMAD.MOV.U32 R13, RZ, RZ, c[0x0][0x188] ;  /* 0x00006200ff0d7624 */ /* 0x000fe200078e00ff */
[----:B------:R-:W-:Y:S01]  /*6810*/  SHF.R.S32.HI R205, RZ, 0x1f, R23 ;  /* 0x0000001fffcd7819 */ /* 0x000fe20000011417 */
[----:B------:R-:W-:Y:S01]  /*6820*/  IMAD R118, R118, 0x13, RZ ;  /* 0x0000001376767824 */ /* 0x000fe200078e02ff */
[----:B------:R-:W-:Y:S01]  /*6830*/  SHF.L.U64.HI R196, R16, 0x2, R196 ;  /* 0x0000000210c47819 */ /* 0x000fe200000102c4 */
[----:B------:R-:W-:Y:S01]  /*6840*/  IMAD R13, R13, 0x3b, RZ ;  /* 0x0000003b0d0d7824 */ /* 0x000fe200078e02ff */
[----:B------:R-:W-:Y:S01]  /*6850*/  SHF.R.S32.HI R189, RZ, 0x1f, R192 ;  /* 0x0000001fffbd7819 */ /* 0x000fe200000114c0 */
[----:B------:R-:W-:Y:S01]  /*6860*/  IMAD R117, R117, 0x12, RZ ;  /* 0x0000001275757824 */ /* 0x000fe200078e02ff */
[----:B------:R-:W-:Y:S01]  /*6870*/  IADD3 R16, P3, R38, c[0x0][0x168], RZ ;  /* 0x00005a0026107a10 */ /* 0x000fe20007f7e0ff */
[----:B------:R-:W-:Y:S01]  /*6880*/  IMAD R116, R116, 0x11, RZ ;  /* 0x0000001174747824 */ /* 0x000fe200078e02ff */
[-C--:B------:R-:W-:Y:S01]  /*6890*/  LEA.HI.X R183, R4, R42.reuse, R183, 0x2, P2 ;  /* 0x0000002a04b77211 */ /* 0x080fe200010f14b7 */
[----:B------:R-:W-:Y:S01]  /*68a0*/  IMAD.SHL.U32 R4, R123, 0x40, RZ ;  /* 0x000000407b047824 */ /* 0x000fe200078e00ff */
[----:B------:R-:W-:Y:S01]  /*68b0*/  SHF.L.U64.HI R205, R23, 0x2, R205 ;  /* 0x0000000217cd7819 */ /* 0x000fe200000102cd */
[----:B------:R-:W-:Y:S01]  /*68c0*/  IMAD.SHL.U32 R115, R115, 0x10, RZ ;  /* 0x0000001073737824 */ /* 0x000fe200078e00ff */
[----:B------:R-:W-:Y:S01]  /*68d0*/  SHF.L.U64.HI R189, R192, 0x2, R189 ;  /* 0x00000002c0bd7819 */ /* 0x000fe200000102bd */
[----:B------:R-:W-:Y:S01]  /*68e0*/  IMAD.MOV.U32 R192, RZ, RZ, c[0x0][0x188] ;  /* 0x00006200ffc07624 */ /* 0x000fe200078e00ff */
[----:B------:R-:W-:Y:S01]  /*68f0*/  IADD3.X R23, R33, c[0x0][0x16c], RZ, P3, !PT ;  /* 0x00005b0021177a10 */ /* 0x000fe20001ffe4ff */
[----:B------:R-:W-:Y:S01]  /*6900*/  IMAD R114, R114, 0xf, RZ ;  /* 0x0000000f72727824 */ /* 0x000fe200078e02ff */
[----:B------:R-:W-:Y:S01]  /*6910*/  IADD3 R140, P3, R140, c[0x0][0x168], RZ ;  /* 0x00005a008c8c7a10 */ /* 0x000fe20007f7e0ff */
[----:B------:R-:W-:Y:S01]  /*6920*/  IMAD R192, R192, 0x3d, RZ ;  /* 0x0000003dc0c07824 */ /* 0x000fe200078e02ff */
[----:B------:R-:W-:Y:S01]  /*6930*/  SHF.L.U64.HI R190, R68, 0x2, R190 ;  /* 0x0000000244be7819 */ /* 0x000fe200000102be */
[----:B------:R-:W-:Y:S01]  /*6940*/  IMAD R113, R113, 0xe, RZ ;  /* 0x0000000e71717824 */ /* 0x000fe200078e02ff */
[----:B------:R-:W-:Y:S01]  /*6950*/  LOP3.LUT R68, R4, 0x800, RZ, 0xc0, !PT ;  /* 0x0000080004447812 */ /* 0x000fe200078ec0ff */
[----:B------:R-:W-:Y:S01]  /*6960*/  IMAD.MOV.U32 R4, RZ, RZ, c[0x0][0x188] ;  /* 0x00006200ff047624 */ /* 0x000fe200078e00ff */
[----:B------:R-:W-:Y:S01]  /*6970*/  IADD3.X R139, R139, c[0x0][0x16c], RZ, P3, !PT ;  /* 0x00005b008b8b7a10 */ /* 0x000fe20001ffe4ff */
[----:B------:R-:W-:Y:S01]  /*6980*/  IMAD R112, R112, 0xd, RZ ;  /* 0x0000000d70707824 */ /* 0x000fe200078e02ff */
[----:B------:R-:W-:Y:S01]  /*6990*/  IADD3 R150, P3, R150, c[0x0][0x168], RZ ;  /* 0x00005a0096967a10 */ /* 0x000fe20007f7e0ff */
[----:B------:R-:W-:Y:S01]  /*69a0*/  IMAD R4, R4, 0x3d, RZ ;  /* 0x0000003d04047824 */ /* 0x000fe200078e02ff */
[----:B------:R-:W-:Y:S01]  /*69b0*/  LOP3.LUT R7, R123, 0x7, RZ, 0xc0, !PT ;  /* 0x000000077b077812 */ /* 0x000fe200078ec0ff */
[----:B------:R1:W-:Y:S01]  /*69c0*/  STL [R1+0x8], R68 ;  /* 0x0000084401007387 */ /* 0x0003e20000100800 */
[----:B------:R-:W-:Y:S01]  /*69d0*/  SHF.R.S32.HI R12, RZ, 0x1f, R5 ;  /* 0x0000001fff0c7819 */ /* 0x000fe20000011405 */
[----:B------:R-:W-:Y:S01]  /*69e0*/  IMAD R107, R107, 0xc, RZ ;  /* 0x0000000c6b6b7824 */ /* 0x000fe200078e02ff */
[----:B------:R-:W-:Y:S01]  /*69f0*/  SHF.R.S32.HI R192, RZ, 0x1f, R192 ;  /* 0x0000001fffc07819 */ /* 0x000fe200000114c0 */
[----:B------:R-:W-:Y:S01]  /*6a00*/  IMAD R10, R7, 0x110, RZ ;  /* 0x00000110070a7824 */ /* 0x000fe200078e02ff */
[----:B------:R-:W-:Y:S01]  /*6a10*/  IADD3.X R149, R149, c[0x0][0x16c], RZ, P3, !PT ;  /* 0x00005b0095957a10 */ /* 0x000fe20001ffe4ff */
[----:B------:R-:W-:Y:S01]  /*6a20*/  IMAD R105, R105, 0xb, RZ ;  /* 0x0000000b69697824 */ /* 0x000fe200078e02ff */
[----:B------:R-:W-:Y:S01]  /*6a30*/  IADD3 R160, P3, R160, c[0x0][0x168], RZ ;  /* 0x00005a00a0a07a10 */ /* 0x000fe20007f7e0ff */
[----:B------:R-:W-:Y:S01]  /*6a40*/  IMAD R104, R104, 0xa, RZ ;  /* 0x0000000a68687824 */ /* 0x000fe200078e02ff */
[----:B------:R-:W-:Y:S01]  /*6a50*/  SHF.R.S32.HI R194, RZ, 0x1f, R13 ;  /* 0x0000001fffc27819 */ /* 0x000fe2000001140d */
[----:B------:R-:W-:Y:S01]  /*6a60*/  IMAD R91, R91, 0x9, RZ ;  /* 0x000000095b5b7824 */ /* 0x000fe200078e02ff */
[----:B------:R-:W-:Y:S01]  /*6a70*/  LEA.HI.X R181, R5, R42, R12, 0x2, P1 ;  /* 0x0000002a05b57211 */ /* 0x000fe200008f140c */
[----:B------:R-:W-:Y:S01]  /*6a80*/  IMAD.SHL.U32 R90, R90, 0x8, RZ ;  /* 0x000000085a5a7824 */ /* 0x000fe200078e00ff */
[----:B------:R-:W-:Y:S01]  /*6a90*/  SHF.R.S32.HI R204, RZ, 0x1f, R19 ;  /* 0x0000001fffcc7819 */ /* 0x000fe20000011413 */
[----:B------:R-:W-:Y:S01]  /*6aa0*/  IMAD R89, R89, 0x7, RZ ;  /* 0x0000000759597824 */ /* 0x000fe200078e02ff */
[----:B------:R-:W-:Y:S01]  /*6ab0*/  SHF.L.U64.HI R192, R4, 0x2, R192 ;  /* 0x0000000204c07819 */ /* 0x000fe200000102c0 */
[----:B------:R-:W-:Y:S01]  /*6ac0*/  IMAD R88, R88, 0x6, RZ ;  /* 0x0000000658587824 */ /* 0x000fe200078e02ff */
[----:B------:R-:W-:Y:S01]  /*6ad0*/  SHF.R.S32.HI R202, RZ, 0x1f, R17 ;  /* 0x0000001fffca7819 */ /* 0x000fe20000011411 */
[----:B------:R-:W-:Y:S01]  /*6ae0*/  IMAD R75, R75, 0x5, RZ ;  /* 0x000000054b4b7824 */ /* 0x000fe200078e02ff */
[----:B------:R-:W-:Y:S01]  /*6af0*/  SHF.R.S32.HI R221, RZ, 0x1f, R169 ;  /* 0x0000001fffdd7819 */ /* 0x000fe200000114a9 */
[----:B------:R-:W-:Y:S01]  /*6b00*/  IMAD.SHL.U32 R74, R74, 0x4, RZ ;  /* 0x000000044a4a7824 */ /* 0x000fe200078e00ff */
[----:B------:R-:W-:Y:S01]  /*6b10*/  IADD3 R4, P1, R44, c[0x0][0x168], RZ ;  /* 0x00005a002c047a10 */ /* 0x000fe20007f3e0ff */
[----:B------:R-:W-:Y:S01]  /*6b20*/  IMAD R73, R73, 0x3, RZ ;  /* 0x0000000349497824 */ /* 0x000fe200078e02ff */
[----:B------:R-:W-:Y:S01]  /*6b30*/  IADD3.X R159, R159, c[0x0][0x16c], RZ, P3, !PT ;  /* 0x00005b009f9f7a10 */ /* 0x000fe20001ffe4ff */
[----:B------:R-:W-:Y:S01]  /*6b40*/  IMAD.SHL.U32 R72, R72, 0x2, RZ ;  /* 0x0000000248487824 */ /* 0x000fe200078e00ff */
[----:B------:R-:W-:Y:S01]  /*6b50*/  SHF.R.S32.HI R198, RZ, 0x1f, R15 ;  /* 0x0000001fffc67819 */ /* 0x000fe2000001140f */
[----:B------:R-:W-:Y:S01]  /*6b60*/  IMAD.MOV.U32 R7, RZ, RZ, RZ ;  /* 0x000000ffff077224 */ /* 0x000fe200078e00ff */
[----:B------:R-:W-:Y:S01]  /*6b70*/  SHF.L.U64.HI R194, R13, 0x2, R194 ;  /* 0x000000020dc27819 */ /* 0x000fe200000102c2 */
[----:B------:R-:W-:Y:S01]  /*6b80*/  IMAD.MOV.U32 R5, RZ, RZ, 0x1 ;  /* 0x00000001ff057424 */ /* 0x000fe200078e00ff */
[----:B------:R-:W-:Y:S01]  /*6b90*/  IADD3 R170, P3, R170, c[0x0][0x168], RZ ;  /* 0x00005a00aaaa7a10 */ /* 0x000fe20007f7e0ff */
[----:B------:R-:W-:Y:S01]  /*6ba0*/  IMAD.MOV.U32 R12, RZ, RZ, -0x1 ;  /* 0xffffffffff0c7424 */ /* 0x000fe200078e00ff */
[----:B------:R-:W-:Y:S01]  /*6bb0*/  SHF.R.S32.HI R195, RZ, 0x1f, R14 ;  /* 0x0000001fffc37819 */ /* 0x000fe2000001140e */
[----:B------:R-:W-:Y:S01]  /*6bc0*/  CS2R R52, SRZ ;  /* 0x0000000000347805 */ /* 0x000fe2000001ff00 */
[----:B------:R-:W-:Y:S01]  /*6bd0*/  SHF.R.S32.HI R197, RZ, 0x1f, R18 ;  /* 0x0000001fffc57819 */ /* 0x000fe20000011412 */
[----:B------:R-:W-:Y:S01]  /*6be0*/  CS2R R54, SRZ ;  /* 0x0000000000367805 */ /* 0x000fe2000001ff00 */
[----:B------:R-:W-:Y:S01]  /*6bf0*/  IADD3 R13, P2, R47, c[0x0][0x168], RZ ;  /* 0x00005a002f0d7a10 */ /* 0x000fe20007f5e0ff */
[----:B------:R-:W-:Y:S01]  /*6c00*/  CS2R R96, SRZ ;  /* 0x0000000000607805 */ /* 0x000fe2000001ff00 */
[----:B------:R-:W-:Y:S01]  /*6c10*/  LOP3.LUT R185, R10, 0x30, R185, 0x78, !PT ;  /* 0x000000300ab97812 */ /* 0x000fe200078e78b9 */
[----:B------:R-:W-:Y:S01]  /*6c20*/  IMAD.MOV.U32 R10, RZ, RZ, c[0x0][0x188] ;  /* 0x00006200ff0a7624 */ /* 0x000fe200078e00ff */
[----:B------:R-:W-:Y:S01]  /*6c30*/  SHF.L.U64.HI R204, R19, 0x2, R204 ;  /* 0x0000000213cc7819 */ /* 0x000fe200000102cc */
[----:B------:R-:W-:Y:S01]  /*6c40*/  CS2R R98, SRZ ;  /* 0x0000000000627805 */ /* 0x000fe2000001ff00 */
[----:B------:R-:W-:Y:S01]  /*6c50*/  SHF.L.U64.HI R202, R17, 0x2, R202 ;  /* 0x0000000211ca7819 */ /* 0x000fe200000102ca */
[----:B------:R-:W-:Y:S01]  /*6c60*/  IMAD R10, R10, 0x3e, RZ ;  /* 0x0000003e0a0a7824 */ /* 0x000fe200078e02ff */
[----:B------:R-:W-:Y:S01]  /*6c70*/  SHF.L.U64.HI R221, R169, 0x2, R221 ;  /* 0x00000002a9dd7819 */ /* 0x000fe200000102dd */
[----:B------:R-:W-:Y:S01]  /*6c80*/  CS2R R56, SRZ ;  /* 0x0000000000387805 */ /* 0x000fe2000001ff00 */
[----:B------:R-:W-:Y:S01]  /*6c90*/  IADD3.X R19, R37, c[0x0][0x16c], RZ, P1, !PT ;  /* 0x00005b0025137a10 */ /* 0x000fe20000ffe4ff */
[----:B------:R-:W-:Y:S01]  /*6ca0*/  CS2R R58, SRZ ;  /* 0x00000000003a7805 */ /* 0x000fe2000001ff00 */
[----:B------:R-:W-:Y:S01]  /*6cb0*/  SHF.R.S32.HI R199, RZ, 0x1f, R22 ;  /* 0x0000001fffc77819 */ /* 0x000fe20000011416 */
[----:B------:R-:W-:Y:S01]  /*6cc0*/  CS2R R92, SRZ ;  /* 0x00000000005c7805 */ /* 0x000fe2000001ff00 */
[----:B------:R-:W-:Y:S01]  /*6cd0*/  SHF.R.S32.HI R219, RZ, 0x1f, R179 ;  /* 0x0000001fffdb7819 */ /* 0x000fe200000114b3 */
[----:B------:R-:W-:Y:S01]  /*6ce0*/  CS2R R94, SRZ ;  /* 0x00000000005e7805 */ /* 0x000fe2000001ff00 */
[----:B------:R-:W-:Y:S01]  /*6cf0*/  SHF.L.U64.HI R198, R15, 0x2, R198 ;  /* 0x000000020fc67819 */ /* 0x000fe200000102c6 */
[----:B------:R-:W-:Y:S01]  /*6d00*/  CS2R R48, SRZ ;  /* 0x0000000000307805 */ /* 0x000fe2000001ff00 */
[----:B------:R-:W-:Y:S01]  /*6d10*/  IADD3 R17, P1, R20, c[0x0][0x168], RZ ;  /* 0x00005a0014117a10 */ /* 0x000fe20007f3e0ff */
        /* <DEDUP_REMOVED lines=9> */
[----:B------:R-:W-:Y:S01]  /*6db0*/  SHF.L.U64.HI R197, R18, 0x2, R197 ;  /* 0x0000000212c57819 */ /* 0x000fe200000102c5 */
[----:B------:R-:W-:Y:S01]  /*6dc0*/  CS2R R100, SRZ ;  /* 0x0000000000647805 */ /* 0x000fe2000001ff00 */
[----:B------:R-:W-:Y:S01]  /*6dd0*/  IADD3 R15, P5, R45, c[0x0][0x168], RZ ;  /* 0x00005a002d0f7a10 */ /* 0x000fe20007fbe0ff */
[----:B------:R-:W-:Y:S01]  /*6de0*/  CS2R R102, SRZ ;  /* 0x0000000000667805 */ /* 0x000fe2000001ff00 */
[----:B------:R-:W-:Y:S01]  /*6df0*/  IADD3.X R20, R36, c[0x0][0x16c], RZ, P2, !PT ;  /* 0x00005b0024147a10 */ /* 0x000fe200017fe4ff */
[----:B------:R-:W-:Y:S01]  /*6e00*/  CS2R R42, SRZ ;  /* 0x00000000002a7805 */ /* 0x000fe2000001ff00 */
[----:B------:R-:W-:Y:S01]  /*6e10*/  IADD3 R180, P3, R180, c[0x0][0x168], RZ ;  /* 0x00005a00b4b47a10 */ /* 0x000fe20007f7e0ff */
[----:B------:R-:W-:Y:S01]  /*6e20*/  CS2R R64, SRZ ;  /* 0x0000000000407805 */ /* 0x000fe2000001ff00 */
[----:B------:R-:W-:Y:S01]  /*6e30*/  IADD3 R14, P4, R46, c[0x0][0x168], RZ ;  /* 0x00005a002e0e7a10 */ /* 0x000fe20007f9e0ff */
[----:B------:R-:W-:Y:S01]  /*6e40*/  CS2R R66, SRZ ;  /* 0x0000000000427805 */ /* 0x000fe2000001ff00 */
[----:B------:R-:W-:Y:S01]  /*6e50*/  IADD3 R18, P2, R39, c[0x0][0x168], RZ ;  /* 0x00005a0027127a10 */ /* 0x000fe20007f5e0ff */
[----:B------:R-:W-:Y:S01]  /*6e60*/  CS2R R80, SRZ ;  /* 0x0000000000507805 */ /* 0x000fe2000001ff00 */
[----:B------:R-:W-:Y:S01]  /*6e70*/  LOP3.LUT R185, R185, R68, RZ, 0xfc, !PT ;  /* 0x00000044b9b97212 */ /* 0x000fe200078efcff */
[----:B------:R-:W-:Y:S01]  /*6e80*/  CS2R R82, SRZ ;  /* 0x0000000000527805 */ /* 0x000fe2000001ff00 */
[----:B------:R-:W-:Y:S01]  /*6e90*/  SHF.L.U64.HI R199, R22, 0x2, R199 ;  /* 0x0000000216c77819 */ /* 0x000fe200000102c7 */
[----:B------:R-:W-:Y:S01]  /*6ea0*/  CS2R R108, SRZ ;  /* 0x00000000006c7805 */ /* 0x000fe2000001ff00 */
[----:B------:R-:W-:Y:S01]  /*6eb0*/  SHF.L.U64.HI R219, R179, 0x2, R219 ;  /* 0x00000002b3db7819 */ /* 0x000fe200000102db */
[----:B------:R-:W-:Y:S01]  /*6ec0*/  CS2R R44, SRZ ;  /* 0x00000000002c7805 */ /* 0x000fe2000001ff00 */
[----:B------:R-:W-:Y:S01]  /*6ed0*/  SHF.L.U64.HI R200, R25, 0x2, R200 ;  /* 0x0000000219c87819 */ /* 0x000fe200000102c8 */
[----:B------:R-:W-:Y:S01]  /*6ee0*/  CS2R R46, SRZ ;  /* 0x00000000002e7805 */ /* 0x000fe2000001ff00 */
[----:B------:R-:W-:-:S02]  /*6ef0*/  SHF.L.U64.HI R203, R21, 0x2, R203 ;  /* 0x0000000215cb7819 */ /* 0x000fc400000102cb */
[----:B------:R-:W-:Y:S02]  /*6f00*/  IADD3.X R22, R34, c[0x0][0x16c], RZ, P5, !PT ;  /* 0x00005b0022167a10 */ /* 0x000fe40002ffe4ff */
[----:B------:R-:W-:Y:S02]  /*6f10*/  IADD3.X R179, R6, c[0x0][0x16c], RZ, P3, !PT ;  /* 0x00005b0006b37a10 */ /* 0x000fe40001ffe4ff */
[----:B------:R-:W-:Y:S02]  /*6f20*/  SHF.R.S32.HI R201, RZ, 0x1f, R26 ;  /* 0x0000001fffc97819 */ /* 0x000fe4000001141a */
[----:B------:R-:W-:Y:S02]  /*6f30*/  IADD3.X R21, R35, c[0x0][0x16c], RZ, P4, !PT ;  /* 0x00005b0023157a10 */ /* 0x000fe400027fe4ff */
[----:B------:R-:W-:Y:S02]  /*6f40*/  IADD3 R138, P5, R138, c[0x0][0x168], RZ ;  /* 0x00005a008a8a7a10 */ /* 0x000fe40007fbe0ff */
[----:B------:R-:W-:-:S02]  /*6f50*/  IADD3.X R24, R24, c[0x0][0x16c], RZ, P1, !PT ;  /* 0x00005b0018187a10 */ /* 0x000fc40000ffe4ff */
[----:B------:R-:W-:Y:S02]  /*6f60*/  IADD3.X R25, R32, c[0x0][0x16c], RZ, P2, !PT ;  /* 0x00005b0020197a10 */ /* 0x000fe400017fe4ff */
[----:B------:R-:W-:Y:S02]  /*6f70*/  LOP3.LUT R6, R185, 0x40, RZ, 0x3c, !PT ;  /* 0x00000040b9067812 */ /* 0x000fe400078e3cff */
[----:B------:R-:W-:Y:S02]  /*6f80*/  IADD3 R136, P4, R136, c[0x0][0x168], RZ ;  /* 0x00005a0088887a10 */ /* 0x000fe40007f9e0ff */
[----:B------:R-:W-:Y:S01]  /*6f90*/  IADD3 R142, P1, R142, c[0x0][0x168], RZ ;  /* 0x00005a008e8e7a10 */ /* 0x000fe20007f3e0ff */
[----:B------:R2:W-:Y:S01]  /*6fa0*/  STL [R1], R6 ;  /* 0x0000000601007387 */ /* 0x0005e20000100800 */
[----:B------:R-:W-:Y:S02]  /*6fb0*/  IADD3 R144, P2, R144, c[0x0][0x168], RZ ;  /* 0x00005a0090907a10 */ /* 0x000fe40007f5e0ff */
[----:B------:R-:W-:-:S02]  /*6fc0*/  SHF.L.U64.HI R201, R26, 0x2, R201 ;  /* 0x000000021ac97819 */ /* 0x000fc400000102c9 */
[----:B------:R-:W-:Y:S02]  /*6fd0*/  IADD3.X R137, R137, c[0x0][0x16c], RZ, P5, !PT ;  /* 0x00005b0089897a10 */ /* 0x000fe40002ffe4ff */
[----:B------:R-:W-:Y:S02]  /*6fe0*/  IADD3.X R26, R29, c[0x0][0x16c], RZ, P4, !PT ;  /* 0x00005b001d1a7a10 */ /* 0x000fe400027fe4ff */
[----:B------:R-:W-:Y:S02]  /*6ff0*/  IADD3 R148, P5, R148, c[0x0][0x168], RZ ;  /* 0x00005a0094947a10 */ /* 0x000fe40007fbe0ff */
[----:B------:R-:W-:Y:S02]  /*7000*/  IADD3.X R141, R141, c[0x0][0x16c], RZ, P1, !PT ;  /* 0x00005b008d8d7a10 */ /* 0x000fe40000ffe4ff */
[----:B------:R-:W-:Y:S02]  /*7010*/  IADD3.X R143, R143, c[0x0][0x16c], RZ, P2, !PT ;  /* 0x00005b008f8f7a10 */ /* 0x000fe400017fe4ff */
[----:B------:R-:W-:-:S02]  /*7020*/  IADD3 R146, P4, R146, c[0x0][0x168], RZ ;  /* 0x00005a0092927a10 */ /* 0x000fc40007f9e0ff */
[----:B------:R-:W-:Y:S02]  /*7030*/  IADD3 R152, P1, R152, c[0x0][0x168], RZ ;  /* 0x00005a0098987a10 */ /* 0x000fe40007f3e0ff */
[----:B------:R-:W-:Y:S02]  /*7040*/  IADD3 R154, P2, R154, c[0x0][0x168], RZ ;  /* 0x00005a009a9a7a10 */ /* 0x000fe40007f5e0ff */
[----:B------:R-:W-:Y:S02]  /*7050*/  IADD3.X R147, R147, c[0x0][0x16c], RZ, P5, !PT ;  /* 0x00005b0093937a10 */ /* 0x000fe40002ffe4ff */
[----:B------:R-:W-:Y:S02]  /*7060*/  IADD3.X R145, R145, c[0x0][0x16c], RZ, P4, !PT ;  /* 0x00005b0091917a10 */ /* 0x000fe400027fe4ff */
[----:B------:R-:W-:Y:S02]  /*7070*/  IADD3 R158, P5, R158, c[0x0][0x168], RZ ;  /* 0x00005a009e9e7a10 */ /* 0x000fe40007fbe0ff */
[----:B------:R-:W-:-:S02]  /*7080*/  IADD3.X R151, R151, c[0x0][0x16c], RZ, P1, !PT ;  /* 0x00005b0097977a10 */ /* 0x000fc40000ffe4ff */
[----:B------:R-:W-:Y:S02]  /*7090*/  IADD3.X R153, R153, c[0x0][0x16c], RZ, P2, !PT ;  /* 0x00005b0099997a10 */ /* 0x000fe400017fe4ff */
[----:B------:R-:W-:Y:S01]  /*70a0*/  SHF.L.U64.HI R9, R106, 0x2, R41 ;  /* 0x000000026a097819 */ /* 0x000fe20000010229 */
[----:B------:R-:W-:Y:S01]  /*70b0*/  IMAD.MOV.U32 R106, RZ, RZ, c[0x0][0x188] ;  /* 0x00006200ff6a7624 */ /* 0x000fe200078e00ff */
[----:B------:R-:W-:Y:S01]  /*70c0*/  LOP3.LUT R187, R123, 0x3, RZ, 0xc0, !PT ;  /* 0x000000037bbb7812 */ /* 0x000fe200078ec0ff */
[----:B------:R-:W-:Y:S01]  /*70d0*/  CS2R R40, SRZ ;  /* 0x0000000000287805 */ /* 0x000fe2000001ff00 */
[----:B------:R-:W-:Y:S01]  /*70e0*/  IADD3 R156, P4, R156, c[0x0][0x168], RZ ;  /* 0x00005a009c9c7a10 */ /* 0x000fe20007f9e0ff */
[----:B------:R-:W-:Y:S01]  /*70f0*/  IMAD R106, R106, 0x3c, RZ ;  /* 0x0000003c6a6a7824 */ /* 0x000fe200078e02ff */
[----:B------:R-:W-:Y:S01]  /*7100*/  IADD3 R162, P1, R162, c[0x0][0x168], RZ ;  /* 0x00005a00a2a27a10 */ /* 0x000fe20007f3e0ff */
[----:B------:R-:W-:Y:S01]  /*7110*/  IMAD R187, R187, 0x220, RZ ;  /* 0x00000220bbbb7824 */ /* 0x000fe200078e02ff */
[----:B------:R-:W-:-:S02]  /*7120*/  IADD3 R164, P2, R164, c[0x0][0x168], RZ ;  /* 0x00005a00a4a47a10 */ /* 0x000fc40007f5e0ff */
[----:B------:R-:W-:Y:S02]  /*7130*/  SHF.R.S32.HI R191, RZ, 0x1f, R10 ;  /* 0x0000001fffbf7819 */ /* 0x000fe4000001140a */
[----:B------:R-:W-:Y:S02]  /*7140*/  SHF.R.S32.HI R186, RZ, 0x1f, R233 ;  /* 0x0000001fffba7819 */ /* 0x000fe400000114e9 */
[----:B------:R-:W-:Y:S02]  /*7150*/  IADD3.X R157, R157, c[0x0][0x16c], RZ, P5, !PT ;  /* 0x00005b009d9d7a10 */ /* 0x000fe40002ffe4ff */
[----:B------:R-:W-:Y:S02]  /*7160*/  IADD3.X R155, R155, c[0x0][0x16c], RZ, P4, !PT ;  /* 0x00005b009b9b7a10 */ /* 0x000fe400027fe4ff */
[----:B------:R-:W-:Y:S02]  /*7170*/  IADD3 R168, P5, R168, c[0x0][0x168], RZ ;  /* 0x00005a00a8a87a10 */ /* 0x000fe40007fbe0ff */
[----:B------:R-:W-:-:S02]  /*7180*/  IADD3.X R161, R161, c[0x0][0x16c], RZ, P1, !PT ;  /* 0x00005b00a1a17a10 */ /* 0x000fc40000ffe4ff */
[----:B------:R-:W-:Y:S02]  /*7190*/  IADD3.X R163, R163, c[0x0][0x16c], RZ, P2, !PT ;  /* 0x00005b00a3a37a10 */ /* 0x000fe400017fe4ff */
[----:B------:R-:W-:Y:S01]  /*71a0*/  SHF.L.U64.HI R191, R10, 0x2, R191 ;  /* 0x000000020abf7819 */ /* 0x000fe200000102bf */
[----:B------:R-:W-:Y:S01]  /*71b0*/  IMAD.MOV.U32 R10, RZ, RZ, c[0x0][0x18c] ;  /* 0x00006300ff0a7624 */ /* 0x000fe200078e00ff */
[----:B------:R-:W-:Y:S02]  /*71c0*/  IADD3 R166, P4, R166, c[0x0][0x168], RZ ;  /* 0x00005a00a6a67a10 */ /* 0x000fe40007f9e0ff */
[----:B------:R-:W-:Y:S01]  /*71d0*/  IADD3 R172, P1, R172, c[0x0][0x168], RZ ;  /* 0x00005a00acac7a10 */ /* 0x000fe20007f3e0ff */
[----:B------:R-:W-:Y:S01]  /*71e0*/  IMAD.SHL.U32 R10, R10, 0x40, RZ ;  /* 0x000000400a0a7824 */ /* 0x000fe200078e00ff */
[----:B------:R-:W-:Y:S02]  /*71f0*/  IADD3 R174, P2, R174, c[0x0][0x168], RZ ;  /* 0x00005a00aeae7a10 */ /* 0x000fe40007f5e0ff */
[----:B------:R-:W-:Y:S01]  /*7200*/  LEA.HI R186, R186, R233, RZ, 0x6 ;  /* 0x000000e9baba7211 */ /* 0x000fe200078f30ff */
[----:B------:R-:W-:Y:S01]  /*7210*/  IMAD.SHL.U32 R10, R10, 0x4, RZ ;  /* 0x000000040a0a7824 */ /* 0x000fe200078e00ff */
[----:B------:R-:W-:-:S02]  /*7220*/  SHF.R.S32.HI R220, RZ, 0x1f, R177 ;  /* 0x0000001fffdc7819 */ /* 0x000fc400000114b1 */
[----:B------:R-:W-:Y:S02]  /*7230*/  IADD3.X R167, R167, c[0x0][0x16c], RZ, P5, !PT ;  /* 0x00005b00a7a77a10 */ /* 0x000fe40002ffe4ff */
[----:B------:R-:W-:Y:S02]  /*7240*/  SHF.R.S32.HI R206, RZ, 0x1f, R110 ;  /* 0x0000001fffce7819 */ /* 0x000fe4000001146e */
[----:B------:R-:W-:Y:S02]  /*7250*/  SHF.R.S32.HI R207, RZ, 0x1f, R111 ;  /* 0x0000001fffcf7819 */ /* 0x000fe4000001146f */
[----:B------:R-:W-:Y:S02]  /*7260*/  SHF.R.S32.HI R208, RZ, 0x1f, R128 ;  /* 0x0000001fffd07819 */ /* 0x000fe40000011480 */
[----:B------:R-:W-:Y:S02]  /*7270*/  SHF.R.S32.HI R209, RZ, 0x1f, R129 ;  /* 0x0000001fffd17819 */ /* 0x000fe40000011481 */
[----:B------:R-:W-:-:S02]  /*7280*/  SHF.R.S32.HI R210, RZ, 0x1f, R130 ;  /* 0x0000001fffd27819 */ /* 0x000fc40000011482 */
[----:B------:R-:W-:Y:S02]  /*7290*/  SHF.R.S32.HI R211, RZ, 0x1f, R131 ;  /* 0x0000001fffd37819 */ /* 0x000fe40000011483 */
[----:B------:R-:W-:Y:S02]  /*72a0*/  SHF.R.S32.HI R212, RZ, 0x1f, R69 ;  /* 0x0000001fffd47819 */ /* 0x000fe40000011445 */
[----:B------:R-:W-:Y:S02]  /*72b0*/  SHF.R.S32.HI R213, RZ, 0x1f, R70 ;  /* 0x0000001fffd57819 */ /* 0x000fe40000011446 */
[----:B------:R-:W-:Y:S02]  /*72c0*/  SHF.R.S32.HI R214, RZ, 0x1f, R71 ;  /* 0x0000001fffd67819 */ /* 0x000fe40000011447 */
[----:B------:R-:W-:Y:S02]  /*72d0*/  SHF.R.S32.HI R215, RZ, 0x1f, R84 ;  /* 0x0000001fffd77819 */ /* 0x000fe40000011454 */
[----:B------:R-:W-:-:S02]  /*72e0*/  SHF.R.S32.HI R216, RZ, 0x1f, R85 ;  /* 0x0000001fffd87819 */ /* 0x000fc40000011455 */
[----:B------:R-:W-:Y:S02]  /*72f0*/  SHF.R.S32.HI R217, RZ, 0x1f, R86 ;  /* 0x0000001fffd97819 */ /* 0x000fe40000011456 */
[----:B------:R-:W-:Y:S02]  /*7300*/  SHF.R.S32.HI R218, RZ, 0x1f, R87 ;  /* 0x0000001fffda7819 */ /* 0x000fe40000011457 */
[----:B------:R-:W-:Y:S02]  /*7310*/  IADD3.X R165, R165, c[0x0][0x16c], RZ, P4, !PT ;  /* 0x00005b00a5a57a10 */ /* 0x000fe400027fe4ff */
[----:B------:R-:W-:Y:S02]  /*7320*/  IADD3 R178, P5, R178, c[0x0][0x168], RZ ;  /* 0x00005a00b2b27a10 */ /* 0x000fe40007fbe0ff */
[----:B------:R-:W-:Y:S02]  /*7330*/  IADD3.X R171, R171, c[0x0][0x16c], RZ, P1, !PT ;  /* 0x00005b00abab7a10 */ /* 0x000fe40000ffe4ff */
[----:B------:R-:W-:-:S02]  /*7340*/  IADD3.X R173, R173, c[0x0][0x16c], RZ, P2, !PT ;  /* 0x00005b00adad7a10 */ /* 0x000fc400017fe4ff */
        /* <DEDUP_REMOVED lines=31> */
[----:B------:R-:W-:Y:S02]  /*7540*/  IADD3 R27, P0, R27, c[0x0][0x160], RZ ;  /* 0x000058001b1b7a10 */ /* 0x000fe40007f1e0ff */
[----:B------:R-:W-:Y:S02]  /*7550*/  SHF.R.S32.HI R186, RZ, 0x6, R186 ;  /* 0x00000006ffba7819 */ /* 0x000fe400000114ba */
[----:B------:R-:W-:Y:S02]  /*7560*/  IADD3 R176, P4, R176, c[0x0][0x168], RZ ;  /* 0x00005a00b0b07a10 */ /* 0x000fe40007f9e0ff */
[----:B------:R-:W-:Y:S02]  /*7570*/  IADD3 R182, P1, R182, c[0x0][0x168], RZ ;  /* 0x00005a00b6b67a10 */ /* 0x000fe40007f3e0ff */
[----:B------:R-:W-:-:S02]  /*7580*/  IADD3 R184, P2, R184, c[0x0][0x168], RZ ;  /* 0x00005a00b8b87a10 */ /* 0x000fc40007f5e0ff */
[----:B------:R-:W-:Y:S02]  /*7590*/  LOP3.LUT R187, R187, 0x5c, R123, 0x78, !PT ;  /* 0x0000005cbbbb7812 */ /* 0x000fe400078e787b */
[----:B------:R-:W-:Y:S02]  /*75a0*/  SHF.L.U64.HI R220, R177, 0x2, R220 ;  /* 0x00000002b1dc7819 */ /* 0x000fe400000102dc */
[----:B------:R-:W-:Y:S02]  /*75b0*/  SHF.L.U64.HI R206, R110, 0x2, R206 ;  /* 0x000000026ece7819 */ /* 0x000fe400000102ce */
[----:B------:R-:W-:Y:S02]  /*75c0*/  SHF.L.U64.HI R207, R111, 0x2, R207 ;  /* 0x000000026fcf7819 */ /* 0x000fe400000102cf */
[----:B------:R-:W-:Y:S01]  /*75d0*/  SHF.L.U64.HI R208, R128, 0x2, R208 ;  /* 0x0000000280d07819 */ /* 0x000fe200000102d0 */
[----:B------:R-:W-:Y:S01]  /*75e0*/  CS2R R110, SRZ ;  /* 0x00000000006e7805 */ /* 0x000fe2000001ff00 */
[----:B------:R-:W-:-:S02]  /*75f0*/  SHF.L.U64.HI R209, R129, 0x2, R209 ;  /* 0x0000000281d17819 */ /* 0x000fc400000102d1 */
[----:B------:R-:W-:Y:S01]  /*7600*/  SHF.L.U64.HI R210, R130, 0x2, R210 ;  /* 0x0000000282d27819 */ /* 0x000fe200000102d2 */
[----:B------:R-:W-:Y:S01]  /*7610*/  CS2R R128, SRZ ;  /* 0x0000000000807805 */ /* 0x000fe2000001ff00 */
[----:B------:R-:W-:Y:S02]  /*7620*/  SHF.L.U64.HI R211, R131, 0x2, R211 ;  /* 0x0000000283d37819 */ /* 0x000fe400000102d3 */
[----:B------:R-:W-:Y:S01]  /*7630*/  SHF.L.U64.HI R212, R69, 0x2, R212 ;  /* 0x0000000245d47819 */ /* 0x000fe200000102d4 */
[----:B------:R-:W-:Y:S01]  /*7640*/  CS2R R130, SRZ ;  /* 0x0000000000827805 */ /* 0x000fe2000001ff00 */
[----:B------:R-:W-:Y:S01]  /*7650*/  SHF.L.U64.HI R213, R70, 0x2, R213 ;  /* 0x0000000246d57819 */ /* 0x000fe200000102d5 */
[----:B-1----:R-:W-:Y:S01]  /*7660*/  CS2R R68, SRZ ;  /* 0x0000000000447805 */ /* 0x002fe2000001ff00 */
[----:B------:R-:W-:Y:S02]  /*7670*/  SHF.L.U64.HI R214, R71, 0x2, R214 ;  /* 0x0000000247d67819 */ /* 0x000fe400000102d6 */
[----:B------:R-:W-:Y:S01]  /*7680*/  SHF.L.U64.HI R215, R84, 0x2, R215 ;  /* 0x0000000254d77819 */ /* 0x000fe200000102d7 */
[----:B------:R-:W-:Y:S01]  /*7690*/  CS2R R70, SRZ ;  /* 0x0000000000467805 */ /* 0x000fe2000001ff00 */
[----:B------:R-:W-:-:S02]  /*76a0*/  SHF.L.U64.HI R216, R85, 0x2, R216 ;  /* 0x0000000255d87819 */ /* 0x000fc400000102d8 */
[----:B------:R-:W-:Y:S01]  /*76b0*/  SHF.L.U64.HI R217, R86, 0x2, R217 ;  /* 0x0000000256d97819 */ /* 0x000fe200000102d9 */
[----:B------:R-:W-:Y:S01]  /*76c0*/  CS2R R84, SRZ ;  /* 0x0000000000547805 */ /* 0x000fe2000001ff00 */
[----:B------:R-:W-:Y:S02]  /*76d0*/  SHF.L.U64.HI R218, R87, 0x2, R218 ;  /* 0x0000000257da7819 */ /* 0x000fe400000102da */
[----:B------:R-:W-:Y:S01]  /*76e0*/  IADD3.X R177, R30, c[0x0][0x16c], RZ, P5, !PT ;  /* 0x00005b001eb17a10 */ /* 0x000fe20002ffe4ff */
[----:B------:R-:W-:Y:S01]  /*76f0*/  CS2R R86, SRZ ;  /* 0x0000000000567805 */ /* 0x000fe2000001ff00 */
[----:B------:R-:W-:Y:S02]  /*7700*/  SHF.L.U64.HI R193, R106, 0x2, R193 ;  /* 0x000000026ac17819 */ /* 0x000fe400000102c1 */
[----:B------:R-:W-:Y:S02]  /*7710*/  SHF.L.U64.HI R222, R135, 0x2, R222 ;  /* 0x0000000287de7819 */ /* 0x000fe400000102de */
[----:B------:R-:W-:-:S02]  /*7720*/  SHF.L.U64.HI R223, R134, 0x2, R223 ;  /* 0x0000000286df7819 */ /* 0x000fc400000102df */
[----:B------:R-:W-:Y:S02]  /*7730*/  SHF.L.U64.HI R224, R133, 0x2, R224 ;  /* 0x0000000285e07819 */ /* 0x000fe400000102e0 */
[----:B------:R-:W-:Y:S02]  /*7740*/  SHF.L.U64.HI R225, R132, 0x2, R225 ;  /* 0x0000000284e17819 */ /* 0x000fe400000102e1 */
[----:B------:R-:W-:Y:S02]  /*7750*/  SHF.L.U64.HI R226, R127, 0x2, R226 ;  /* 0x000000027fe27819 */ /* 0x000fe400000102e2 */
        /* <DEDUP_REMOVED lines=25> */
[----:B------:R-:W-:Y:S02]  /*78f0*/  IADD3.X R175, R175, c[0x0][0x16c], RZ, P4, !PT ;  /* 0x00005b00afaf7a10 */ /* 0x000fe400027fe4ff */
[----:B------:R-:W-:-:S02]  /*7900*/  IADD3.X R181, R181, c[0x0][0x16c], RZ, P1, !PT ;  /* 0x00005b00b5b57a10 */ /* 0x000fc40000ffe4ff */
[----:B------:R-:W-:Y:S02]  /*7910*/  IADD3.X R183, R183, c[0x0][0x16c], RZ, P2, !PT ;  /* 0x00005b00b7b77a10 */ /* 0x000fe400017fe4ff */
[----:B------:R-:W-:Y:S02]  /*7920*/  IADD3.X R28, R28, c[0x0][0x164], RZ, P0, !PT ;  /* 0x000059001c1c7a10 */ /* 0x000fe400007fe4ff */
[----:B------:R-:W-:Y:S02]  /*7930*/  IADD3 R30, R186, -0x2, RZ ;  /* 0xfffffffeba1e7810 */ /* 0x000fe40007ffe0ff */
[----:B--2---:R-:W-:Y:S02]  /*7940*/  LOP3.LUT R29, R187, 0x20, RZ, 0x3c, !PT ;  /* 0x00000020bb1d7812 */ /* 0x004fe400078e3cff */
.L_x_2:
[----:B------:R-:W-:Y:S01]  /*7950*/  IADD3 R12, R12, 0x1, RZ ;  /* 0x000000010c0c7810 */ /* 0x000fe20007ffe0ff */
[----:B------:R-:W-:-:S04]  /*7960*/  DEPBAR.LE SB0, 0x2 ;  /* 0x000080800000791a */ /* 0x000fc80000000000 */
[----:B------:R-:W-:Y:S01]  /*7970*/  BAR.SYNC.DEFER_BLOCKING 0x0 ;  /* 0x0000000000007b1d */ /* 0x000fe20000010000 */
[C---:B------:R-:W-:Y:S02]  /*7980*/  ISETP.GT.AND P0, PT, R12.reuse, 0x1, PT ;  /* 0x000000010c00780c */ /* 0x040fe40003f04270 */
[----:B------:R-:W-:Y:S02]  /*7990*/  LOP3.LUT R6, R187, 0x20, RZ, 0x3c, !PT ;  /* 0x00000020bb067812 */ /* 0x000fe400078e3cff */
[----:B------:R-:W-:-:S05]  /*79a0*/  SEL R12, R12, RZ, !P0 ;  /* 0x000000ff0c0c7207 */ /* 0x000fca0004000000 */
[C---:B------:R-:W-:Y:S02]  /*79b0*/  IMAD R30, R12.reuse, 0x8000, R6 ;  /* 0x000080000c1e7824 */ /* 0x040fe400078e0206 */
[----:B------:R-:W2:Y:S01]  /*79c0*/  LDL R6, [R1] ;  /* 0x0000000001067983 */ /* 0x000ea20000100800 */
[C---:B------:R-:W-:Y:S02]  /*79d0*/  IMAD R29, R12.reuse, 0x8000, R187 ;  /* 0x000080000c1d7824 */ /* 0x040fe400078e02bb */
[----:B------:R-:W-:-:S03]  /*79e0*/  IMAD R31, R12, 0x4000, R185 ;  /* 0x000040000c1f7824 */ /* 0x000fc600078e02b9 */
[----:B------:R-:W-:Y:S04]  /*79f0*/  LDS R116, [R29+0x180] ;  /* 0x000180001d747984 */ /* 0x000fe80000000800 */
[----:B------:R-:W-:Y:S04]  /*7a00*/  LDS R118, [R29+0x980] ;  /* 0x000980001d767984 */ /* 0x000fe80000000800 */
[----:B------:R-:W-:Y:S04]  /*7a10*/  LDS R117, [R30+0x180] ;  /* 0x000180001e757984 */ /* 0x000fe80000000800 */
[----:B------:R-:W-:Y:S04]  /*7a20*/  LDS R119, [R30+0x980] ;  /* 0x000980001e777984 */ /* 0x000fe80000000800 */
[----:B------:R-:W1:Y:S04]  /*7a30*/  LDSM.16.M88.4 R32, [R31+0x10000] ;  /* 0x010000001f20783b */ /* 0x000e680000000200 */
[----:B------:R-:W-:Y:S04]  /*7a40*/  LDS R112, [R29] ;  /* 0x000000001d707984 */ /* 0x000fe80000000800 */
[----:B------:R-:W-:Y:S04]  /*7a50*/  LDS R114, [R29+0x800] ;  /* 0x000800001d727984 */ /* 0x000fe80000000800 */
[----:B------:R-:W-:Y:S04]  /*7a60*/  LDS R113, [R30] ;  /* 0x000000001e717984 */ /* 0x000fe80000000800 */
[----:B------:R-:W-:Y:S04]  /*7a70*/  LDS R115, [R30+0x800] ;  /* 0x000800001e737984 */ /* 0x000fe80000000800 */
[----:B------:R-:W3:Y:S04]  /*7a80*/  LDSM.16.M88.4 R72, [R31+0x11000] ;  /* 0x011000001f48783b */ /* 0x000ee80000000200 */
[----:B------:R-:W-:Y:S04]  /*7a90*/  LDS R124, [R29+0x80] ;  /* 0x000080001d7c7984 */ /* 0x000fe80000000800 */
[----:B------:R-:W-:Y:S04]  /*7aa0*/  LDS R126, [R29+0x880] ;  /* 0x000880001d7e7984 */ /* 0x000fe80000000800 */
[----:B------:R-:W-:Y:S04]  /*7ab0*/  LDS R125, [R30+0x80] ;  /* 0x000080001e7d7984 */ /* 0x000fe80000000800 */
[----:B------:R-:W4:Y:S04]  /*7ac0*/  LDS R127, [R30+0x880] ;  /* 0x000880001e7f7984 */ /* 0x000f280000000800 */
[----:B------:R-:W5:Y:S04]  /*7ad0*/  LDSM.16.M88.4 R88, [R31+0x12000] ;  /* 0x012000001f58783b */ /* 0x000f680000000200 */
[----:B------:R-:W5:Y:S04]  /*7ae0*/  LDSM.16.M88.4 R104, [R31+0x13000] ;  /* 0x013000001f68783b */ /* 0x000f680000000200 */
[----:B------:R-:W-:Y:S04]  /*7af0*/  LDS R120, [R29+0x100] ;  /* 0x000100001d787984 */ /* 0x000fe80000000800 */
[----:B------:R-:W-:Y:S04]  /*7b00*/  LDS R122, [R29+0x900] ;  /* 0x000900001d7a7984 */ /* 0x000fe80000000800 */
[----:B------:R-:W-:Y:S04]  /*7b10*/  LDS R121, [R30+0x100] ;  /* 0x000100001e797984 */ /* 0x000fe80000000800 */
[----:B------:R-:W5:Y:S01]  /*7b20*/  LDS R123, [R30+0x900] ;  /* 0x000900001e7b7984 */ /* 0x000f620000000800 */
[----:B-1----:R-:W-:Y:S08]  /*7b30*/  HMMA.1688.F32.TF32 R36, R116, R32, R128 ;  /* 0x000000207424723c */ /* 0x002ff00000081080 */
[----:B---3--:R-:W-:Y:S08]  /*7b40*/  HMMA.1688.F32.TF32 R128, R112, R72, R96 ;  /* 0x000000487080723c */ /* 0x008ff00000081060 */
[C---:B----4-:R-:W-:Y:S08]  /*7b50*/  HMMA.1688.F32.TF32 R48, R124.reuse, R32, R48 ;  /* 0x000000207c30723c */ /* 0x050ff00000081030 */
[-C--:B------:R-:W-:Y:S08]  /*7b60*/  HMMA.1688.F32.TF32 R60, R124, R72.reuse, R60 ;  /* 0x000000487c3c723c */ /* 0x080ff0000008103c */
[----:B------:R-:W-:Y:S08]  /*7b70*/  HMMA.1688.F32.TF32 R44, R116, R72, R44 ;  /* 0x00000048742c723c */ /* 0x000ff0000008102c */
[-C--:B-----5:R-:W-:Y:S08]  /*7b80*/  HMMA.1688.F32.TF32 R96, R124, R88.reuse, R76 ;  /* 0x000000587c60723c */ /* 0x0a0ff0000008104c */
[----:B------:R-:W-:Y:S08]  /*7b90*/  HMMA.1688.F32.TF32 R68, R116, R88, R68 ;  /* 0x000000587444723c */ /* 0x000ff00000081044 */
[-C--:B------:R-:W-:Y:S08]  /*7ba0*/  HMMA.1688.F32.TF32 R124, R124, R104.reuse, R100 ;  /* 0x000000687c7c723c */ /* 0x080ff00000081064 */
[----:B------:R-:W-:Y:S01]  /*7bb0*/  HMMA.1688.F32.TF32 R116, R116, R104, R84 ;  /* 0x000000687474723c */ /* 0x000fe20000081054 */
[----:B------:R-:W-:Y:S04]  /*7bc0*/  LDS R84, [R29+0x1000] ;  /* 0x001000001d547984 */ /* 0x000fe80000000800 */
[----:B------:R-:W-:Y:S03]  /*7bd0*/  LDS R86, [R29+0x1800] ;  /* 0x001800001d567984 */ /* 0x000fe60000000800 */
[C---:B------:R-:W-:Y:S01]  /*7be0*/  HMMA.1688.F32.TF32 R40, R120.reuse, R32, R40 ;  /* 0x000000207828723c */ /* 0x040fe20000081028 */
[----:B------:R-:W-:Y:S04]  /*7bf0*/  LDS R85, [R30+0x1000] ;  /* 0x001000001e557984 */ /* 0x000fe80000000800 */
[----:B------:R-:W1:Y:S03]  /*7c00*/  LDS R87, [R30+0x1800] ;  /* 0x001800001e577984 */ /* 0x000e660000000800 */
[C---:B------:R-:W-:Y:S08]  /*7c10*/  HMMA.1688.F32.TF32 R64, R120.reuse, R72, R64 ;  /* 0x000000487840723c */ /* 0x040ff00000081040 */
[C---:B------:R-:W-:Y:S08]  /*7c20*/  HMMA.1688.F32.TF32 R80, R120.reuse, R88, R80 ;  /* 0x000000587850723c */ /* 0x040ff00000081050 */
[----:B------:R-:W-:Y:S01]  /*7c30*/  HMMA.1688.F32.TF32 R100, R120, R104, R108 ;  /* 0x000000687864723c */ /* 0x000fe2000008106c */
[----:B------:R-:W-:Y:S04]  /*7c40*/  LDS R120, [R29+0x1080] ;  /* 0x001080001d787984 */ /* 0x000fe80000000800 */
[----:B------:R-:W-:Y:S03]  /*7c50*/  LDS R122, [R29+0x1880] ;  /* 0x001880001d7a7984 */ /* 0x000fe60000000800 */
[C---:B------:R-:W-:Y:S01]  /*7c60*/  HMMA.1688.F32.TF32 R52, R112.reuse, R32, R52 ;  /* 0x000000207034723c */ /* 0x040fe20000081034 */
[----:B------:R-:W-:Y:S04]  /*7c70*/  LDS R121, [R30+0x1080] ;  /* 0x001080001e797984 */ /* 0x000fe80000000800 */
[----:B------:R-:W3:Y:S03]  /*7c80*/  LDS R123, [R30+0x1880] ;  /* 0x001880001e7b7984 */ /* 0x000ee60000000800 */
[C---:B------:R-:W-:Y:S01]  /*7c90*/  HMMA.1688.F32.TF32 R132, R112.reuse, R88, R56 ;  /* 0x000000587084723c */ /* 0x040fe20000081038 */
[----:B------:R-:W-:Y:S04]  /*7ca0*/  LDS R108, [R29+0x1180] ;  /* 0x001180001d6c7984 */ /* 0x000fe80000000800 */
[----:B------:R-:W-:Y:S03]  /*7cb0*/  LDS R110, [R29+0x1980] ;  /* 0x001980001d6e7984 */ /* 0x000fe60000000800 */
[----:B------:R-:W-:Y:S01]  /*7cc0*/  HMMA.1688.F32.TF32 R92, R112, R104, R92 ;  /* 0x00000068705c723c */ /* 0x000fe2000008105c */
[----:B------:R-:W-:Y:S04]  /*7cd0*/  LDS R112, [R29+0x1100] ;  /* 0x001100001d707984 */ /* 0x000fe80000000800 */
[----:B------:R-:W-:Y:S04]  /*7ce0*/  LDS R114, [R29+0x1900] ;  /* 0x001900001d727984 */ /* 0x000fe80000000800 */
[----:B------:R-:W-:Y:S04]  /*7cf0*/  LDS R113, [R30+0x1100] ;  /* 0x001100001e717984 */ /* 0x000fe80000000800 */
[----:B------:R-:W4:Y:S04]  /*7d00*/  LDS R115, [R30+0x1900] ;  /* 0x001900001e737984 */ /* 0x000f280000000800 */
[----:B------:R-:W-:Y:S04]  /*7d10*/  LDS R109, [R30+0x1180] ;  /* 0x001180001e6d7984 */ /* 0x000fe80000000800 */
[----:B------:R-:W5:Y:S01]  /*7d20*/  LDS R111, [R30+0x1980] ;  /* 0x001980001e6f7984 */ /* 0x000f620000000800 */
[C---:B-1----:R-:W-:Y:S08]  /*7d30*/  HMMA.1688.F32.TF32 R52, R84.reuse, R34, R52 ;  /* 0x000000225434723c */ /* 0x042ff00000081034 */
[C---:B------:R-:W-:Y:S08]  /*7d40*/  HMMA.1688.F32.TF32 R56, R84.reuse, R74, R128 ;  /* 0x0000004a5438723c */ /* 0x040ff00000081080 */
[C---:B------:R-:W-:Y:S08]  /*7d50*/  HMMA.1688.F32.TF32 R76, R84.reuse, R90, R132 ;  /* 0x0000005a544c723c */ /* 0x040ff00000081084 */
[----:B------:R-:W-:Y:S08]  /*7d60*/  HMMA.1688.F32.TF32 R92, R84, R106, R92 ;  /* 0x0000006a545c723c */ /* 0x000ff0000008105c */
[C---:B---3--:R-:W-:Y:S08]  /*7d70*/  HMMA.1688.F32.TF32 R84, R120.reuse, R90, R96 ;  /* 0x0000005a7854723c */ /* 0x048ff00000081060 */
[C---:B------:R-:W-:Y:S08]  /*7d80*/  HMMA.1688.F32.TF32 R48, R120.reuse, R34, R48 ;  /* 0x000000227830723c */ /* 0x040ff00000081030 */
[C---:B------:R-:W-:Y:S08]  /*7d90*/  HMMA.1688.F32.TF32 R60, R120.reuse, R74, R60 ;  /* 0x0000004a783c723c */ /* 0x040ff0000008103c */
[----:B------:R-:W-:Y:S01]  /*7da0*/  HMMA.1688.F32.TF32 R96, R120, R106, R124 ;  /* 0x0000006a7860723c */ /* 0x000fe2000008107c */
[----:B------:R-:W-:Y:S04]  /*7db0*/  LDS R120, [R29+0x2180] ;  /* 0x002180001d787984 */ /* 0x000fe80000000800 */
[----:B------:R-:W-:Y:S03]  /*7dc0*/  LDS R122, [R29+0x2980] ;  /* 0x002980001d7a7984 */ /* 0x000fe60000000800 */
[----:B----4-:R-:W-:Y:S01]  /*7dd0*/  HMMA.1688.F32.TF32 R40, R112, R34, R40 ;  /* 0x000000227028723c */ /* 0x010fe20000081028 */
[----:B------:R-:W-:Y:S01]  /*7de0*/  LDS R121, [R30+0x2180] ;  /* 0x002180001e797984 */ /* 0x000fe20000000800 */
[----:B--2---:R-:W-:-:S03]  /*7df0*/  IMAD R6, R12, 0x4000, R6 ;  /* 0x000040000c067824 */ /* 0x004fc600078e0206 */
[----:B------:R-:W-:Y:S03]  /*7e00*/  LDS R123, [R30+0x2980] ;  /* 0x002980001e7b7984 */ /* 0x000fe60000000800 */
[C---:B------:R-:W-:Y:S08]  /*7e10*/  HMMA.1688.F32.TF32 R64, R112.reuse, R74, R64 ;  /* 0x0000004a7040723c */ /* 0x040ff00000081040 */
[C---:B------:R-:W-:Y:S08]  /*7e20*/  HMMA.1688.F32.TF32 R80, R112.reuse, R90, R80 ;  /* 0x0000005a7050723c */ /* 0x040ff00000081050 */
[----:B------:R-:W-:Y:S01]  /*7e30*/  HMMA.1688.F32.TF32 R100, R112, R106, R100 ;  /* 0x0000006a7064723c */ /* 0x000fe20000081064 */
[----:B------:R-:W-:Y:S04]  /*7e40*/  LDS R112, [R29+0x2080] ;  /* 0x002080001d707984 */ /* 0x000fe80000000800 */
[----:B------:R-:W-:Y:S03]  /*7e50*/  LDS R114, [R29+0x2880] ;  /* 0x002880001d727984 */ /* 0x000fe60000000800 */
[C---:B-----5:R-:W-:Y:S01]  /*7e60*/  HMMA.1688.F32.TF32 R32, R108.reuse, R34, R36 ;  /* 0x000000226c20723c */ /* 0x060fe20000081024 */
[----:B------:R-:W-:Y:S04]  /*7e70*/  LDS R113, [R30+0x2080] ;  /* 0x002080001e717984 */ /* 0x000fe80000000800 */
[----:B------:R-:W-:Y:S03]  /*7e80*/  LDS R115, [R30+0x2880] ;  /* 0x002880001e737984 */ /* 0x000fe60000000800 */
[C---:B------:R-:W-:Y:S01]  /*7e90*/  HMMA.1688.F32.TF32 R72, R108.reuse, R74, R44 ;  /* 0x0000004a6c48723c */ /* 0x040fe2000008102c */
[----:B------:R-:W1:Y:S07]  /*7ea0*/  LDSM.16.M88.4 R36, [R6+0x10000] ;  /* 0x010000000624783b */ /* 0x000e6e0000000200 */
[C---:B------:R-:W-:Y:S01]  /*7eb0*/  HMMA.1688.F32.TF32 R88, R108.reuse, R90, R68 ;  /* 0x0000005a6c58723c */ /* 0x040fe20000081044 */
[----:B------:R-:W-:Y:S07]  /*7ec0*/  LDSM.16.M88.4 R68, [R6+0x12000] ;  /* 0x012000000644783b */ /* 0x000fee0000000200 */
[----:B------:R-:W-:Y:S01]  /*7ed0*/  HMMA.1688.F32.TF32 R104, R108, R106, R116 ;  /* 0x0000006a6c68723c */ /* 0x000fe20000081074 */
[----:B------:R-:W-:Y:S04]  /*7ee0*/  LDS R108, [R29+0x2000] ;  /* 0x002000001d6c7984 */ /* 0x000fe80000000800 */
[----:B------:R-:W-:Y:S04]  /*7ef0*/  LDS R110, [R29+0x2800] ;  /* 0x002800001d6e7984 */ /* 0x000fe80000000800 */
[----:B------:R-:W-:Y:S04]  /*7f00*/  LDS R109, [R30+0x2000] ;  /* 0x002000001e6d7984 */ /* 0x000fe80000000800 */
[----:B------:R-:W2:Y:S04]  /*7f10*/  LDS R111, [R30+0x2800] ;  /* 0x002800001e6f7984 */ /* 0x000ea80000000800 */
[----:B------:R-:W-:Y:S04]  /*7f20*/  LDS R116, [R29+0x2100] ;  /* 0x002100001d747984 */ /* 0x000fe80000000800 */
[----:B------:R-:W-:Y:S01]  /*7f30*/  LDS R118, [R29+0x2900] ;  /* 0x002900001d767984 */ /* 0x000fe20000000800 */
[-C--:B-1----:R-:W-:Y:S03]  /*7f40*/  HMMA.1688.F32.TF32 R44, R120, R36.reuse, R32 ;  /* 0x00000024782c723c */ /* 0x082fe60000081020 */
[----:B------:R-:W1:Y:S04]  /*7f50*/  LDSM.16.M88.4 R32, [R6+0x11000] ;  /* 0x011000000620783b */ /* 0x000e680000000200 */
[----:B------:R-:W-:Y:S01]  /*7f60*/  LDS R117, [R30+0x2100] ;  /* 0x002100001e757984 */ /* 0x000fe20000000800 */
[----:B------:R-:W-:Y:S03]  /*7f70*/  HMMA.1688.F32.TF32 R48, R112, R36, R48 ;  /* 0x000000247030723c */ /* 0x000fe60000081030 */
[----:B------:R-:W-:Y:S05]  /*7f80*/  LDS R119, [R30+0x2900] ;  /* 0x002900001e777984 */ /* 0x000fea0000000800 */
[-C--:B--2---:R-:W-:Y:S08]  /*7f90*/  HMMA.1688.F32.TF32 R124, R108, R68.reuse, R76 ;  /* 0x000000446c7c723c */ /* 0x084ff0000008104c */
[C---:B------:R-:W-:Y:S01]  /*7fa0*/  HMMA.1688.F32.TF32 R76, R112.reuse, R68, R84 ;  /* 0x00000044704c723c */ /* 0x040fe20000081054 */
[----:B------:R-:W2:Y:S07]  /*7fb0*/  LDSM.16.M88.4 R84, [R6+0x13000] ;  /* 0x013000000654783b */ /* 0x000eae0000000200 */
[-C--:B-1----:R-:W-:Y:S08]  /*7fc0*/  HMMA.1688.F32.TF32 R60, R112, R32.reuse, R60 ;  /* 0x00000020703c723c */ /* 0x082ff0000008103c */
[----:B------:R-:W-:Y:S08]  /*7fd0*/  HMMA.1688.F32.TF32 R56, R108, R32, R56 ;  /* 0x000000206c38723c */ /* 0x000ff00000081038 */
[----:B--2---:R-:W-:Y:S01]  /*7fe0*/  HMMA.1688.F32.TF32 R128, R112, R84, R96 ;  /* 0x000000547080723c */ /* 0x004fe20000081060 */
[----:B------:R-:W-:Y:S04]  /*7ff0*/  LDS R112, [R29+0x3000] ;  /* 0x003000001d707984 */ /* 0x000fe80000000800 */
[----:B------:R-:W-:Y:S04]  /*8000*/  LDS R114, [R29+0x3800] ;  /* 0x003800001d727984 */ /* 0x000fe80000000800 */
[----:B------:R-:W-:Y:S04]  /*8010*/  LDS R113, [R30+0x3000] ;  /* 0x003000001e717984 */ /* 0x000fe80000000800 */
[----:B------:R-:W1:Y:S01]  /*8020*/  LDS R115, [R30+0x3800] ;  /* 0x003800001e737984 */ /* 0x000e620000000800 */
[C---:B------:R-:W-:Y:S08]  /*8030*/  HMMA.1688.F32.TF32 R52, R108.reuse, R36, R52 ;  /* 0x000000246c34723c */ /* 0x040ff00000081034 */
[-C--:B------:R-:W-:Y:S08]  /*8040*/  HMMA.1688.F32.TF32 R92, R108, R84.reuse, R92 ;  /* 0x000000546c5c723c */ /* 0x080ff0000008105c */
[C---:B------:R-:W-:Y:S01]  /*8050*/  HMMA.1688.F32.TF32 R108, R116.reuse, R84, R100 ;  /* 0x00000054746c723c */ /* 0x040fe20000081064 */
[----:B------:R-:W-:Y:S04]  /*8060*/  LDS R100, [R29+0x3080] ;  /* 0x003080001d647984 */ /* 0x000fe80000000800 */
[----:B------:R-:W-:Y:S03]  /*8070*/  LDS R102, [R29+0x3880] ;  /* 0x003880001d667984 */ /* 0x000fe60000000800 */
[C---:B------:R-:W-:Y:S01]  /*8080*/  HMMA.1688.F32.TF32 R40, R116.reuse, R36, R40 ;  /* 0x000000247428723c */ /* 0x040fe20000081028 */
[----:B------:R-:W-:Y:S04]  /*8090*/  LDS R101, [R30+0x3080] ;  /* 0x003080001e657984 */ /* 0x000fe80000000800 */
[----:B------:R-:W2:Y:S03]  /*80a0*/  LDS R103, [R30+0x3880] ;  /* 0x003880001e677984 */ /* 0x000ea60000000800 */
[----:B------:R-:W-:Y:S08]  /*80b0*/  HMMA.1688.F32.TF32 R64, R116, R32, R64 ;  /* 0x000000207440723c */ /* 0x000ff00000081040 */
[----:B-1----:R-:W-:Y:S08]  /*80c0*/  HMMA.1688.F32.TF32 R96, R112, R34, R56 ;  /* 0x000000227060723c */ /* 0x002ff00000081038 */
[----:B------:R-:W-:Y:S01]  /*80d0*/  HMMA.1688.F32.TF32 R80, R116, R68, R80 ;  /* 0x000000447450723c */ /* 0x000fe20000081050 */
[----:B------:R-:W-:Y:S04]  /*80e0*/  LDS R116, [R29+0x3100] ;  /* 0x003100001d747984 */ /* 0x000fe80000000800 */
[----:B------:R-:W-:Y:S03]  /*80f0*/  LDS R118, [R29+0x3900] ;  /* 0x003900001d767984 */ /* 0x000fe60000000800 */
[C---:B------:R-:W-:Y:S01]  /*8100*/  HMMA.1688.F32.TF32 R52, R112.reuse, R38, R52 ;  /* 0x000000267034723c */ /* 0x040fe20000081034 */
[----:B------:R-:W-:Y:S04]  /*8110*/  LDS R117, [R30+0x3100] ;  /* 0x003100001e757984 */ /* 0x000fe80000000800 */
[----:B------:R-:W1:Y:S03]  /*8120*/  LDS R119, [R30+0x3900] ;  /* 0x003900001e777984 */ /* 0x000e660000000800 */
[C---:B------:R-:W-:Y:S01]  /*8130*/  HMMA.1688.F32.TF32 R56, R112.reuse, R70, R124 ;  /* 0x000000467038723c */ /* 0x040fe2000008107c */
[----:B------:R-:W-:Y:S04]  /*8140*/  LDS R124, [R29+0x5000] ;  /* 0x005000001d7c7984 */ /* 0x000fe80000000800 */
[----:B------:R-:W-:Y:S03]  /*8150*/  LDS R126, [R29+0x5800] ;  /* 0x005800001d7e7984 */ /* 0x000fe60000000800 */
[----:B------:R-:W-:Y:S01]  /*8160*/  HMMA.1688.F32.TF32 R92, R112, R86, R92 ;  /* 0x00000056705c723c */ /* 0x000fe2000008105c */
[----:B------:R-:W-:Y:S04]  /*8170*/  LDS R112, [R29+0x3180] ;  /* 0x003180001d707984 */ /* 0x000fe80000000800 */
[----:B------:R-:W-:Y:S04]  /*8180*/  LDS R114, [R29+0x3980] ;  /* 0x003980001d727984 */ /* 0x000fe80000000800 */
[----:B------:R-:W-:Y:S04]  /*8190*/  LDS R113, [R30+0x3180] ;  /* 0x003180001e717984 */ /* 0x000fe80000000800 */
[----:B------:R-:W3:Y:S01]  /*81a0*/  LDS R115, [R30+0x3980] ;  /* 0x003980001e737984 */ /* 0x000ee20000000800 */
[C---:B------:R-:W-:Y:S03]  /*81b0*/  HMMA.1688.F32.TF32 R72, R120.reuse, R32, R72 ;  /* 0x000000207848723c */ /* 0x040fe60000081048 */
[----:B------:R-:W-:Y:S04]  /*81c0*/  LDS R125, [R30+0x5000] ;  /* 0x005000001e7d7984 */ /* 0x000fe80000000800 */
[----:B------:R-:W-:Y:S01]  /*81d0*/  LDS R127, [R30+0x5800] ;  /* 0x005800001e7f7984 */ /* 0x000fe20000000800 */
[C---:B------:R-:W-:Y:S08]  /*81e0*/  HMMA.1688.F32.TF32 R88, R120.reuse, R68, R88 ;  /* 0x000000447858723c */ /* 0x040ff00000081058 */
[----:B------:R-:W-:Y:S01]  /*81f0*/  HMMA.1688.F32.TF32 R104, R120, R84, R104 ;  /* 0x000000547868723c */ /* 0x000fe20000081068 */
[----:B------:R-:W-:Y:S04]  /*8200*/  LDS R120, [R29+0x5080] ;  /* 0x005080001d787984 */ /* 0x000fe80000000800 */
[----:B------:R-:W-:Y:S03]  /*8210*/  LDS R122, [R29+0x5880] ;  /* 0x005880001d7a7984 */ /* 0x000fe60000000800 */
[C---:B--2---:R-:W-:Y:S01]  /*8220*/  HMMA.1688.F32.TF32 R48, R100.reuse, R38, R48 ;  /* 0x000000266430723c */ /* 0x044fe20000081030 */
[----:B------:R-:W-:Y:S04]  /*8230*/  LDS R121, [R30+0x5080] ;  /* 0x005080001e797984 */ /* 0x000fe80000000800 */
[----:B------:R-:W-:Y:S03]  /*8240*/  LDS R123, [R30+0x5880] ;  /* 0x005880001e7b7984 */ /* 0x000fe60000000800 */
[C---:B------:R-:W-:Y:S08]  /*8250*/  HMMA.1688.F32.TF32 R60, R100.reuse, R34, R60 ;  /* 0x00000022643c723c */ /* 0x040ff0000008103c */
[C---:B------:R-:W-:Y:S08]  /*8260*/  HMMA.1688.F32.TF32 R76, R100.reuse, R70, R76 ;  /* 0x00000046644c723c */ /* 0x040ff0000008104c */
[----:B------:R-:W-:Y:S08]  /*8270*/  HMMA.1688.F32.TF32 R100, R100, R86, R128 ;  /* 0x000000566464723c */ /* 0x000ff00000081080 */
[C---:B-1----:R-:W-:Y:S08]  /*8280*/  HMMA.1688.F32.TF32 R40, R116.reuse, R38, R40 ;  /* 0x000000267428723c */ /* 0x042ff00000081028 */
[C---:B------:R-:W-:Y:S08]  /*8290*/  HMMA.1688.F32.TF32 R64, R116.reuse, R34, R64 ;  /* 0x000000227440723c */ /* 0x040ff00000081040 */
[C---:B------:R-:W-:Y:S08]  /*82a0*/  HMMA.1688.F32.TF32 R80, R116.reuse, R70, R80 ;  /* 0x000000467450723c */ /* 0x040ff00000081050 */
[----:B------:R-:W-:Y:S01]  /*82b0*/  HMMA.1688.F32.TF32 R108, R116, R86, R108 ;  /* 0x00000056746c723c */ /* 0x000fe2000008106c */
[----:B------:R-:W-:Y:S04]  /*82c0*/  LDS R116, [R29+0x4000] ;  /* 0x004000001d747984 */ /* 0x000fe80000000800 */
[----:B------:R-:W-:Y:S03]  /*82d0*/  LDS R118, [R29+0x4800] ;  /* 0x004800001d767984 */ /* 0x000fe60000000800 */
[C---:B---3--:R-:W-:Y:S01]  /*82e0*/  HMMA.1688.F32.TF32 R44, R112.reuse, R38, R44 ;  /* 0x00000026702c723c */ /* 0x048fe2000008102c */
[----:B------:R-:W-:Y:S04]  /*82f0*/  LDS R117, [R30+0x4000] ;  /* 0x004000001e757984 */ /* 0x000fe80000000800 */
[----:B------:R-:W-:Y:S03]  /*8300*/  LDS R119, [R30+0x4800] ;  /* 0x004800001e777984 */ /* 0x000fe60000000800 */
[C---:B------:R-:W-:Y:S01]  /*8310*/  HMMA.1688.F32.TF32 R72, R112.reuse, R34, R72 ;  /* 0x000000227048723c */ /* 0x040fe20000081048 */
[----:B------:R-:W1:Y:S04]  /*8320*/  LDSM.16.M88.4 R36, [R31+0x11080] ;  /* 0x011080001f24783b */ /* 0x000e680000000200 */
[----:B------:R-:W-:Y:S03]  /*8330*/  LDSM.16.M88.4 R32, [R31+0x12080] ;  /* 0x012080001f20783b */ /* 0x000fe60000000200 */
[C---:B------:R-:W-:Y:S01]  /*8340*/  HMMA.1688.F32.TF32 R88, R112.reuse, R70, R88 ;  /* 0x000000467058723c */ /* 0x040fe20000081058 */
[----:B------:R-:W2:Y:S07]  /*8350*/  LDSM.16.M88.4 R68, [R31+0x10080] ;  /* 0x010080001f44783b */ /* 0x000eae0000000200 */
[----:B------:R-:W-:Y:S01]  /*8360*/  HMMA.1688.F32.TF32 R104, R112, R86, R104 ;  /* 0x000000567068723c */ /* 0x000fe20000081068 */
[----:B------:R-:W-:Y:S04]  /*8370*/  LDS R112, [R29+0x4080] ;  /* 0x004080001d707984 */ /* 0x000fe80000000800 */
[----:B------:R-:W-:Y:S04]  /*8380*/  LDS R114, [R29+0x4880] ;  /* 0x004880001d727984 */ /* 0x000fe80000000800 */
[----:B------:R-:W-:Y:S04]  /*8390*/  LDS R113, [R30+0x4080] ;  /* 0x004080001e717984 */ /* 0x000fe80000000800 */
[----:B------:R-:W3:Y:S04]  /*83a0*/  LDS R115, [R30+0x4880] ;  /* 0x004880001e737984 */ /* 0x000ee80000000800 */
[----:B------:R-:W4:Y:S01]  /*83b0*/  LDSM.16.M88.4 R84, [R31+0x13080] ;  /* 0x013080001f54783b */ /* 0x000f220000000200 */
[C---:B-1----:R-:W-:Y:S08]  /*83c0*/  HMMA.1688.F32.TF32 R96, R116.reuse, R36, R96 ;  /* 0x000000247460723c */ /* 0x042ff00000081060 */
[C---:B--2---:R-:W-:Y:S08]  /*83d0*/  HMMA.1688.F32.TF32 R52, R116.reuse, R68, R52 ;  /* 0x000000447434723c */ /* 0x044ff00000081034 */
[----:B------:R-:W-:Y:S08]  /*83e0*/  HMMA.1688.F32.TF32 R56, R116, R32, R56 ;  /* 0x000000207438723c */ /* 0x000ff00000081038 */
[----:B---3--:R-:W-:Y:S08]  /*83f0*/  HMMA.1688.F32.TF32 R48, R112, R68, R48 ;  /* 0x000000447030723c */ /* 0x008ff00000081030 */
[----:B----4-:R-:W-:Y:S01]  /*8400*/  HMMA.1688.F32.TF32 R92, R116, R84, R92 ;  /* 0x00000054745c723c */ /* 0x010fe2000008105c */
[----:B------:R-:W-:Y:S04]  /*8410*/  LDS R116, [R29+0x4100] ;  /* 0x004100001d747984 */ /* 0x000fe80000000800 */
[----:B------:R-:W-:Y:S03]  /*8420*/  LDS R118, [R29+0x4900] ;  /* 0x004900001d767984 */ /* 0x000fe60000000800 */
[C---:B------:R-:W-:Y:S01]  /*8430*/  HMMA.1688.F32.TF32 R60, R112.reuse, R36, R60 ;  /* 0x00000024703c723c */ /* 0x040fe2000008103c */
[----:B------:R-:W-:Y:S04]  /*8440*/  LDS R117, [R30+0x4100] ;  /* 0x004100001e757984 */ /* 0x000fe80000000800 */
[----:B------:R-:W1:Y:S03]  /*8450*/  LDS R119, [R30+0x4900] ;  /* 0x004900001e777984 */ /* 0x000e660000000800 */
[C---:B------:R-:W-:Y:S08]  /*8460*/  HMMA.1688.F32.TF32 R76, R112.reuse, R32, R76 ;  /* 0x00000020704c723c */ /* 0x040ff0000008104c */
[----:B------:R-:W-:Y:S01]  /*8470*/  HMMA.1688.F32.TF32 R100, R112, R84, R100 ;  /* 0x000000547064723c */ /* 0x000fe20000081064 */
[----:B------:R-:W-:Y:S04]  /*8480*/  LDS R112, [R29+0x4180] ;  /* 0x004180001d707984 */ /* 0x000fe80000000800 */
[----:B------:R-:W-:Y:S04]  /*8490*/  LDS R114, [R29+0x4980] ;  /* 0x004980001d727984 */ /* 0x000fe80000000800 */
[----:B------:R-:W-:Y:S04]  /*84a0*/  LDS R113, [R30+0x4180] ;  /* 0x004180001e717984 */ /* 0x000fe80000000800 */
[----:B------:R-:W2:Y:S01]  /*84b0*/  LDS R115, [R30+0x4980] ;  /* 0x004980001e737984 */ /* 0x000ea20000000800 */
[C---:B-1----:R-:W-:Y:S08]  /*84c0*/  HMMA.1688.F32.TF32 R40, R116.reuse, R68, R40 ;  /* 0x000000447428723c */ /* 0x042ff00000081028 */
[C---:B------:R-:W-:Y:S08]  /*84d0*/  HMMA.1688.F32.TF32 R64, R116.reuse, R36, R64 ;  /* 0x000000247440723c */ /* 0x040ff00000081040 */
[C---:B------:R-:W-:Y:S08]  /*84e0*/  HMMA.1688.F32.TF32 R80, R116.reuse, R32, R80 ;  /* 0x000000207450723c */ /* 0x040ff00000081050 */
[----:B------:R-:W-:Y:S01]  /*84f0*/  HMMA.1688.F32.TF32 R108, R116, R84, R108 ;  /* 0x00000054746c723c */ /* 0x000fe2000008106c */
[----:B------:R-:W-:Y:S04]  /*8500*/  LDS R116, [R29+0x5100] ;  /* 0x005100001d747984 */ /* 0x000fe80000000800 */
[----:B------:R-:W-:Y:S03]  /*8510*/  LDS R118, [R29+0x5900] ;  /* 0x005900001d767984 */ /* 0x000fe60000000800 */
[C---:B--2---:R-:W-:Y:S01]  /*8520*/  HMMA.1688.F32.TF32 R44, R112.reuse, R68, R44 ;  /* 0x00000044702c723c */ /* 0x044fe2000008102c */
[----:B------:R-:W-:Y:S04]  /*8530*/  LDS R117, [R30+0x5100] ;  /* 0x005100001e757984 */ /* 0x000fe80000000800 */
[----:B------:R-:W1:Y:S03]  /*8540*/  LDS R119, [R30+0x5900] ;  /* 0x005900001e777984 */ /* 0x000e660000000800 */
[C---:B------:R-:W-:Y:S08]  /*8550*/  HMMA.1688.F32.TF32 R72, R112.reuse, R36, R72 ;  /* 0x000000247048723c */ /* 0x040ff00000081048 */
[C---:B------:R-:W-:Y:S08]  /*8560*/  HMMA.1688.F32.TF32 R88, R112.reuse, R32, R88 ;  /* 0x000000207058723c */ /* 0x040ff00000081058 */
[----:B------:R-:W-:Y:S01]  /*8570*/  HMMA.1688.F32.TF32 R104, R112, R84, R104 ;  /* 0x000000547068723c */ /* 0x000fe20000081068 */
[----:B------:R-:W-:Y:S04]  /*8580*/  LDS R112, [R29+0x5180] ;  /* 0x005180001d707984 */ /* 0x000fe80000000800 */
[----:B------:R-:W-:Y:S04]  /*8590*/  LDS R114, [R29+0x5980] ;  /* 0x005980001d727984 */ /* 0x000fe80000000800 */
[----:B------:R-:W-:Y:S04]  /*85a0*/  LDS R113, [R30+0x5180] ;  /* 0x005180001e717984 */ /* 0x000fe80000000800 */
[----:B------:R-:W2:Y:S01]  /*85b0*/  LDS R115, [R30+0x5980] ;  /* 0x005980001e737984 */ /* 0x000ea20000000800 */
[C---:B------:R-:W-:Y:S08]  /*85c0*/  HMMA.1688.F32.TF32 R52, R124.reuse, R70, R52 ;  /* 0x000000467c34723c */ /* 0x040ff00000081034 */
[C---:B------:R-:W-:Y:S08]  /*85d0*/  HMMA.1688.F32.TF32 R96, R124.reuse, R38, R96 ;  /* 0x000000267c60723c */ /* 0x040ff00000081060 */
[C---:B------:R-:W-:Y:S08]  /*85e0*/  HMMA.1688.F32.TF32 R56, R124.reuse, R34, R56 ;  /* 0x000000227c38723c */ /* 0x040ff00000081038 */
[----:B------:R-:W-:Y:S08]  /*85f0*/  HMMA.1688.F32.TF32 R92, R124, R86, R92 ;  /* 0x000000567c5c723c */ /* 0x000ff0000008105c */
[C---:B------:R-:W-:Y:S08]  /*8600*/  HMMA.1688.F32.TF32 R48, R120.reuse, R70, R48 ;  /* 0x000000467830723c */ /* 0x040ff00000081030 */
[C---:B------:R-:W-:Y:S08]  /*8610*/  HMMA.1688.F32.TF32 R60, R120.reuse, R38, R60 ;  /* 0x00000026783c723c */ /* 0x040ff0000008103c */
[C---:B------:R-:W-:Y:S08]  /*8620*/  HMMA.1688.F32.TF32 R76, R120.reuse, R34, R76 ;  /* 0x00000022784c723c */ /* 0x040ff0000008104c */
[----:B------:R-:W-:Y:S01]  /*8630*/  HMMA.1688.F32.TF32 R100, R120, R86, R100 ;  /* 0x000000567864723c */ /* 0x000fe20000081064 */
[----:B------:R-:W3:Y:S01]  /*8640*/  S2R R135, SR_TID.X ;  /* 0x0000000000877919 */ /* 0x000ee20000002100 */
[----:B------:R-:W-:-:S02]  /*8650*/  IADD3 R132, R186, -0x2, RZ ;  /* 0xfffffffeba847810 */ /* 0x000fc40007ffe0ff */
[----:B------:R-:W-:Y:S01]  /*8660*/  ISETP.GT.AND P1, PT, R11, RZ, PT ;  /* 0x000000ff0b00720c */ /* 0x000fe20003f24270 */
[----:B------:R-:W-:Y:S03]  /*8670*/  LDS R120, [R29+0x7000] ;  /* 0x007000001d787984 */ /* 0x000fe60000000800 */
[C---:B-1----:R-:W-:Y:S01]  /*8680*/  HMMA.1688.F32.TF32 R40, R116.reuse, R70, R40 ;  /* 0x000000467428723c */ /* 0x042fe20000081028 */
[----:B------:R-:W-:Y:S07]  /*8690*/  LDS R122, [R29+0x7800] ;  /* 0x007800001d7a7984 */ /* 0x000fee0000000800 */
[C---:B------:R-:W-:Y:S01]  /*86a0*/  HMMA.1688.F32.TF32 R64, R116.reuse, R38, R64 ;  /* 0x000000267440723c */ /* 0x040fe20000081040 */
[----:B------:R-:W-:Y:S07]  /*86b0*/  LDS R121, [R30+0x7000] ;  /* 0x007000001e797984 */ /* 0x000fee0000000800 */
[C---:B------:R-:W-:Y:S01]  /*86c0*/  HMMA.1688.F32.TF32 R80, R116.reuse, R34, R80 ;  /* 0x000000227450723c */ /* 0x040fe20000081050 */
[----:B------:R-:W-:Y:S07]  /*86d0*/  LDS R123, [R30+0x7800] ;  /* 0x007800001e7b7984 */ /* 0x000fee0000000800 */
[----:B------:R-:W-:Y:S01]  /*86e0*/  HMMA.1688.F32.TF32 R108, R116, R86, R108 ;  /* 0x00000056746c723c */ /* 0x000fe2000008106c */
[----:B------:R-:W-:Y:S04]  /*86f0*/  LDS R116, [R29+0x6000] ;  /* 0x006000001d747984 */ /* 0x000fe80000000800 */
[----:B------:R-:W-:Y:S03]  /*8700*/  LDS R118, [R29+0x6800] ;  /* 0x006800001d767984 */ /* 0x000fe60000000800 */
[C---:B--2---:R-:W-:Y:S01]  /*8710*/  HMMA.1688.F32.TF32 R44, R112.reuse, R70, R44 ;  /* 0x00000046702c723c */ /* 0x044fe2000008102c */
[----:B------:R-:W-:Y:S04]  /*8720*/  LDSM.16.M88.4 R68, [R6+0x11080] ;  /* 0x011080000644783b */ /* 0x000fe80000000200 */
[----:B------:R-:W-:Y:S03]  /*8730*/  LDS R117, [R30+0x6000] ;  /* 0x006000001e757984 */ /* 0x000fe60000000800 */
[C---:B------:R-:W-:Y:S01]  /*8740*/  HMMA.1688.F32.TF32 R72, R112.reuse, R38, R72 ;  /* 0x000000267048723c */ /* 0x040fe20000081048 */
[----:B------:R-:W-:Y:S04]  /*8750*/  LDSM.16.M88.4 R36, [R6+0x12080] ;  /* 0x012080000624783b */ /* 0x000fe80000000200 */
[----:B------:R-:W1:Y:S03]  /*8760*/  LDS R119, [R30+0x6800] ;  /* 0x006800001e777984 */ /* 0x000e660000000800 */
[C---:B------:R-:W-:Y:S01]  /*8770*/  HMMA.1688.F32.TF32 R88, R112.reuse, R34, R88 ;  /* 0x000000227058723c */ /* 0x040fe20000081058 */
[----:B------:R-:W-:Y:S07]  /*8780*/  LDSM.16.M88.4 R32, [R6+0x10080] ;  /* 0x010080000620783b */ /* 0x000fee0000000200 */
[----:B------:R-:W-:Y:S01]  /*8790*/  HMMA.1688.F32.TF32 R104, R112, R86, R104 ;  /* 0x000000567068723c */ /* 0x000fe20000081068 */
[----:B------:R-:W-:Y:S04]  /*87a0*/  LDS R112, [R29+0x6080] ;  /* 0x006080001d707984 */ /* 0x000fe80000000800 */
[----:B------:R-:W-:Y:S04]  /*87b0*/  LDS R114, [R29+0x6880] ;  /* 0x006880001d727984 */ /* 0x000fe80000000800 */
[----:B------:R-:W-:Y:S04]  /*87c0*/  LDS R113, [R30+0x6080] ;  /* 0x006080001e717984 */ /* 0x000fe80000000800 */
[----:B------:R-:W2:Y:S04]  /*87d0*/  LDS R115, [R30+0x6880] ;  /* 0x006880001e737984 */ /* 0x000ea80000000800 */
[----:B------:R-:W4:Y:S01]  /*87e0*/  LDSM.16.M88.4 R84, [R6+0x13080] ;  /* 0x013080000654783b */ /* 0x000f220000000200 */
[----:B-1----:R-:W-:Y:S08]  /*87f0*/  HMMA.1688.F32.TF32 R96, R116, R68, R96 ;  /* 0x000000447460723c */ /* 0x002ff00000081060 */
[C---:B--2---:R-:W-:Y:S08]  /*8800*/  HMMA.1688.F32.TF32 R48, R112.reuse, R32, R48 ;  /* 0x000000207030723c */ /* 0x044ff00000081030 */
[C---:B------:R-:W-:Y:S08]  /*8810*/  HMMA.1688.F32.TF32 R60, R112.reuse, R68, R60 ;  /* 0x00000044703c723c */ /* 0x040ff0000008103c */
[C---:B------:R-:W-:Y:S08]  /*8820*/  HMMA.1688.F32.TF32 R76, R112.reuse, R36, R76 ;  /* 0x00000024704c723c */ /* 0x040ff0000008104c */
[----:B----4-:R-:W-:Y:S01]  /*8830*/  HMMA.1688.F32.TF32 R100, R112, R84, R100 ;  /* 0x000000547064723c */ /* 0x010fe20000081064 */
[----:B------:R-:W-:Y:S04]  /*8840*/  LDS R112, [R29+0x6180] ;  /* 0x006180001d707984 */ /* 0x000fe80000000800 */
[----:B------:R-:W-:Y:S04]  /*8850*/  LDS R114, [R29+0x6980] ;  /* 0x006980001d727984 */ /* 0x000fe80000000800 */
[----:B------:R-:W-:Y:S04]  /*8860*/  LDS R113, [R30+0x6180] ;  /* 0x006180001e717984 */ /* 0x000fe80000000800 */
[----:B------:R-:W1:Y:S01]  /*8870*/  LDS R115, [R30+0x6980] ;  /* 0x006980001e737984 */ /* 0x000e620000000800 */
[C---:B------:R-:W-:Y:S08]  /*8880*/  HMMA.1688.F32.TF32 R52, R116.reuse, R32, R52 ;  /* 0x000000207434723c */ /* 0x040ff00000081034 */
        /* <DEDUP_REMOVED lines=11> */
[----:B------:R-:W-:Y:S04]  /*8940*/  LDS R114, [R29+0x7900] ;  /* 0x007900001d727984 */ /* 0x000fe80000000800 */
[----:B------:R-:W-:Y:S04]  /*8950*/  LDS R113, [R30+0x7100] ;  /* 0x007100001e717984 */ /* 0x000fe80000000800 */
[----:B------:R-:W1:Y:S01]  /*8960*/  LDS R115, [R30+0x7900] ;  /* 0x007900001e737984 */ /* 0x000e620000000800 */
[C---:B--2---:R-:W-:Y:S08]  /*8970*/  HMMA.1688.F32.TF32 R40, R116.reuse, R32, R40 ;  /* 0x000000207428723c */ /* 0x044ff00000081028 */
[C---:B------:R-:W-:Y:S08]  /*8980*/  HMMA.1688.F32.TF32 R64, R116.reuse, R68, R64 ;  /* 0x000000447440723c */ /* 0x040ff00000081040 */
[C---:B------:R-:W-:Y:S08]  /*8990*/  HMMA.1688.F32.TF32 R80, R116.reuse, R36, R80 ;  /* 0x000000247450723c */ /* 0x040ff00000081050 */
[----:B------:R-:W-:Y:S01]  /*89a0*/  HMMA.1688.F32.TF32 R108, R116, R84, R108 ;  /* 0x00000054746c723c */ /* 0x000fe2000008106c */
[----:B------:R-:W-:Y:S01]  /*89b0*/  LDS R116, [R29+0x7080] ;  /* 0x007080001d747984 */ /* 0x000fe20000000800 */
[----:B------:R-:W-:-:S02]  /*89c0*/  ISETP.GE.AND P0, PT, R7, R132, PT ;  /* 0x000000840700720c */ /* 0x000fc40003f06270 */
[----:B------:R-:W-:Y:S01]  /*89d0*/  SEL R6, RZ, 0x4, !P1 ;  /* 0x00000004ff067807 */ /* 0x000fe20004800000 */
[----:B------:R-:W-:Y:S04]  /*89e0*/  LDS R118, [R29+0x7880] ;  /* 0x007880001d767984 */ /* 0x000fe80000000800 */
[----:B------:R-:W-:Y:S04]  /*89f0*/  LDS R117, [R30+0x7080] ;  /* 0x007080001e757984 */ /* 0x000fe80000000800 */
[----:B------:R-:W2:Y:S01]  /*8a00*/  LDS R119, [R30+0x7880] ;  /* 0x007880001e777984 */ /* 0x000ea20000000800 */
[----:B-1----:R-:W-:Y:S01]  /*8a10*/  HMMA.1688.F32.TF32 R40, R112, R34, R40 ;  /* 0x000000227028723c */ /* 0x002fe20000081028 */
[----:B------:R-:W-:-:S07]  /*8a20*/  SEL R6, R6, RZ, !P0 ;  /* 0x000000ff06067207 */ /* 0x000fce0004000000 */
[----:B------:R-:W-:Y:S01]  /*8a30*/  HMMA.1688.F32.TF32 R64, R112, R70, R64 ;  /* 0x000000467040723c */ /* 0x000fe20000081040 */
[----:B------:R-:W-:-:S07]  /*8a40*/  ISETP.GT.AND P1, PT, R11, 0x4, PT ;  /* 0x000000040b00780c */ /* 0x000fce0003f24270 */
[C---:B------:R-:W-:Y:S08]  /*8a50*/  HMMA.1688.F32.TF32 R80, R112.reuse, R38, R80 ;  /* 0x000000267050723c */ /* 0x040ff00000081050 */
[----:B------:R-:W-:Y:S01]  /*8a60*/  HMMA.1688.F32.TF32 R108, R112, R86, R108 ;  /* 0x00000056706c723c */ /* 0x000fe2000008106c */
[----:B------:R-:W-:Y:S04]  /*8a70*/  LDS R112, [R29+0x7180] ;  /* 0x007180001d707984 */ /* 0x000fe80000000800 */
[----:B------:R-:W-:Y:S04]  /*8a80*/  LDS R114, [R29+0x7980] ;  /* 0x007980001d727984 */ /* 0x000fe80000000800 */
[----:B------:R-:W-:Y:S04]  /*8a90*/  LDS R113, [R30+0x7180] ;  /* 0x007180001e717984 */ /* 0x000fe80000000800 */
[----:B------:R1:W4:Y:S01]  /*8aa0*/  LDS R115, [R30+0x7980] ;  /* 0x007980001e737984 */ /* 0x0003220000000800 */
[----:B------:R-:W-:-:S02]  /*8ab0*/  IADD3 R5, R5, 0x1, RZ ;  /* 0x0000000105057810 */ /* 0x000fc40007ffe0ff */
[----:B------:R-:W-:Y:S02]  /*8ac0*/  ISETP.NE.U32.AND P2, PT, R6, RZ, PT ;  /* 0x000000ff0600720c */ /* 0x000fe40003f45070 */
[----:B------:R-:W-:Y:S02]  /*8ad0*/  SEL R6, RZ, 0x4, !P1 ;  /* 0x00000004ff067807 */ /* 0x000fe40004800000 */
[----:B---3--:R-:W-:Y:S02]  /*8ae0*/  LOP3.LUT R135, R135, 0x7f, RZ, 0xc0, !PT ;  /* 0x0000007f87877812 */ /* 0x008fe400078ec0ff */
[----:B------:R-:W-:Y:S02]  /*8af0*/  ISETP.GT.AND P1, PT, R5, 0x1, PT ;  /* 0x000000010500780c */ /* 0x000fe40003f24270 */
[----:B------:R-:W-:Y:S01]  /*8b00*/  SEL R6, R6, RZ, !P0 ;  /* 0x000000ff06067207 */ /* 0x000fe20004000000 */
[----:B------:R-:W-:Y:S01]  /*8b10*/  IMAD.SHL.U32 R132, R135, 0x4, RZ ;  /* 0x0000000487847824 */ /* 0x000fe200078e00ff */
[----:B------:R-:W-:Y:S01]  /*8b20*/  SEL R5, R5, RZ, !P1 ;  /* 0x000000ff05057207 */ /* 0x000fe20004800000 */
[----:B------:R-:W-:Y:S01]  /*8b30*/  IMAD.MOV.U32 R36, RZ, RZ, c[0x0][0x188] ;  /* 0x00006200ff247624 */ /* 0x000fe200078e00ff */
[----:B------:R-:W-:Y:S01]  /*8b40*/  ISETP.NE.U32.AND P3, PT, R6, RZ, PT ;  /* 0x000000ff0600720c */ /* 0x000fe20003f65070 */
[----:B-1----:R-:W-:-:S02]  /*8b50*/  IMAD.MOV.U32 R30, RZ, RZ, R27 ;  /* 0x000000ffff1e7224 */ /* 0x002fc400078e001b */
[----:B------:R-:W-:Y:S02]  /*8b60*/  IMAD R6, R5, 0x8000, R132 ;  /* 0x0000800005067824 */ /* 0x000fe400078e0284 */
[----:B------:R-:W-:Y:S01]  /*8b70*/  IMAD.MOV.U32 R31, RZ, RZ, R28 ;  /* 0x000000ffff1f7224 */ /* 0x000fe200078e001c */
[----:B------:R-:W-:Y:S01]  /*8b80*/  BAR.SYNC.DEFER_BLOCKING 0x0 ;  /* 0x0000000000007b1d */ /* 0x000fe20000010000 */
[----:B------:R-:W-:Y:S02]  /*8b90*/  IMAD.SHL.U32 R36, R36, 0x4, RZ ;  /* 0x0000000424247824 */ /* 0x000fe400078e00ff */
[----:B------:R-:W-:-:S04]  /*8ba0*/  IMAD.MOV.U32 R33, RZ, RZ, c[0x0][0x188] ;  /* 0x00006200ff217624 */ /* 0x000fc800078e00ff */
[----:B------:R-:W-:Y:S01]  /*8bb0*/  IMAD.SHL.U32 R33, R33, 0x8, RZ ;  /* 0x0000000821217824 */ /* 0x000fe200078e00ff */
[----:B------:R-:W-:Y:S01]  /*8bc0*/  @!PT LDS RZ, [RZ] ;  /* 0x00000000fffff984 */ /* 0x000fe20000000800 */
[----:B------:R-:W-:Y:S01]  /*8bd0*/  @!PT LDS RZ, [RZ] ;  /* 0x00000000fffff984 */ /* 0x000fe20000000800 */
[----:B------:R-:W-:Y:S01]  /*8be0*/  @!PT LDS RZ, [RZ] ;  /* 0x00000000fffff984 */ /* 0x000fe20000000800 */
[----:B------:R1:W-:Y:S02]  /*8bf0*/  LDGSTS.E [R6], [R30.64], P2 ;  /* 0x000000001e067fae */ /* 0x0003e40009121844 */
[----:B-1----:R-:W-:-:S05]  /*8c00*/  LEA R30, P1, R36, R27, 0x2 ;  /* 0x0000001b241e7211 */ /* 0x002fca00078210ff */
[----:B------:R-:W-:Y:S01]  /*8c10*/  IMAD.X R31, R28, 0x1, R249, P1 ;  /* 0x000000011c1f7824 */ /* 0x000fe200008e06f9 */
[----:B------:R-:W-:-:S04]  /*8c20*/  ISETP.GT.AND P1, PT, R11, 0x8, PT ;  /* 0x000000080b00780c */ /* 0x000fc80003f24270 */
[----:B------:R-:W-:Y:S01]  /*8c30*/  SEL R29, RZ, 0x4, !P1 ;  /* 0x00000004ff1d7807 */ /* 0x000fe20004800000 */
[----:B------:R1:W-:Y:S03]  /*8c40*/  LDGSTS.E [R6+0x800], [R30.64], P3 ;  /* 0x008000001e067fae */ /* 0x0003e60009921844 */
[----:B------:R-:W-:Y:S02]  /*8c50*/  SEL R29, R29, RZ, !P0 ;  /* 0x000000ff1d1d7207 */ /* 0x000fe40004000000 */
[----:B------:R-:W-:Y:S02]  /*8c60*/  ISETP.GT.AND P1, PT, R11, 0xc, PT ;  /* 0x0000000c0b00780c */ /* 0x000fe40003f24270 */
[----:B------:R-:W-:Y:S02]  /*8c70*/  ISETP.NE.U32.AND P2, PT, R29, RZ, PT ;  /* 0x000000ff1d00720c */ /* 0x000fe40003f45070 */
[----:B------:R-:W-:Y:S01]  /*8c80*/  SEL R29, RZ, 0x4, !P1 ;  /* 0x00000004ff1d7807 */ /* 0x000fe20004800000 */
[----:B------:R-:W-:Y:S01]  /*8c90*/  IMAD.MOV.U32 R32, RZ, RZ, c[0x0][0x188] ;  /* 0x00006200ff207624 */ /* 0x000fe200078e00ff */
[----:B-1----:R-:W-:-:S02]  /*8ca0*/  LEA R30, P3, R33, R27, 0x2 ;  /* 0x0000001b211e7211 */ /* 0x002fc400078610ff */
[----:B------:R-:W-:Y:S01]  /*8cb0*/  SEL R29, R29, RZ, !P0 ;  /* 0x000000ff1d1d7207 */ /* 0x000fe20004000000 */
[----:B------:R-:W-:Y:S02]  /*8cc0*/  IMAD R32, R32, 0xc, RZ ;  /* 0x0000000c20207824 */ /* 0x000fe400078e02ff */
[----:B------:R-:W-:Y:S01]  /*8cd0*/  IMAD.X R31, R28, 0x1, R245, P3 ;  /* 0x000000011c1f7824 */ /* 0x000fe200018e06f5 */
[----:B------:R-:W-:-:S04]  /*8ce0*/  ISETP.NE.U32.AND P1, PT, R29, RZ, PT ;  /* 0x000000ff1d00720c */ /* 0x000fc80003f25070 */
[----:B------:R1:W-:Y:S02]  /*8cf0*/  LDGSTS.E [R6+0x1000], [R30.64], P2 ;  /* 0x010000001e067fae */ /* 0x0003e40009121844 */
[----:B-1----:R-:W-:-:S05]  /*8d00*/  LEA R30, P2, R32, R27, 0x2 ;  /* 0x0000001b201e7211 */ /* 0x002fca00078410ff */
[----:B------:R-:W-:-:S05]  /*8d10*/  IMAD.X R31, R28, 0x1, R241, P2 ;  /* 0x000000011c1f7824 */ /* 0x000fca00010e06f1 */
[----:B------:R1:W-:Y:S01]  /*8d20*/  LDGSTS.E [R6+0x1800], [R30.64], P1 ;  /* 0x018000001e067fae */ /* 0x0003e20008921844 */
[----:B------:R-:W-:Y:S01]  /*8d30*/  ISETP.GT.AND P1, PT, R11, 0x10, PT ;  /* 0x000000100b00780c */ /* 0x000fe20003f24270 */
[----:B------:R-:W-:-:S03]  /*8d40*/  IMAD.MOV.U32 R32, RZ, RZ, c[0x0][0x188] ;  /* 0x00006200ff207624 */ /* 0x000fc600078e00ff */
[----:B------:R-:W-:Y:S01]  /*8d50*/  SEL R29, RZ, 0x4, !P1 ;  /* 0x00000004ff1d7807 */ /* 0x000fe20004800000 */
[----:B------:R-:W-:-:S03]  /*8d60*/  IMAD.SHL.U32 R32, R32, 0x10, RZ ;  /* 0x0000001020207824 */ /* 0x000fc600078e00ff */
[----:B------:R-:W-:-:S04]  /*8d70*/  SEL R29, R29, RZ, !P0 ;  /* 0x000000ff1d1d7207 */ /* 0x000fc80004000000 */
[----:B------:R-:W-:Y:S02]  /*8d80*/  ISETP.NE.U32.AND P1, PT, R29, RZ, PT ;  /* 0x000000ff1d00720c */ /* 0x000fe40003f25070 */
[----:B-1----:R-:W-:-:S05]  /*8d90*/  LEA R30, P2, R32, R27, 0x2 ;  /* 0x0000001b201e7211 */ /* 0x002fca00078410ff */
[----:B------:R-:W-:-:S06]  /*8da0*/  IMAD.X R31, R28, 0x1, R237, P2 ;  /* 0x000000011c1f7824 */ /* 0x000fcc00010e06ed */
[----:B------:R1:W-:Y:S01]  /*8db0*/  LDGSTS.E [R6+0x2000], [R30.64], P1 ;  /* 0x020000001e067fae */ /* 0x0003e20008921844 */
[C---:B------:R-:W-:Y:S01]  /*8dc0*/  ISETP.GT.AND P1, PT, R11.reuse, 0x14, PT ;  /* 0x000000140b00780c */ /* 0x040fe20003f24270 */
[----:B------:R-:W-:Y:S01]  /*8dd0*/  IMAD.MOV.U32 R32, RZ, RZ, c[0x0][0x188] ;  /* 0x00006200ff207624 */ /* 0x000fe200078e00ff */
[C---:B------:R-:W-:Y:S02]  /*8de0*/  ISETP.GT.AND P2, PT, R11.reuse, 0x18, PT ;  /* 0x000000180b00780c */ /* 0x040fe40003f44270 */
[----:B------:R-:W-:Y:S01]  /*8df0*/  ISETP.GT.AND P6, PT, R11, 0x24, PT ;  /* 0x000000240b00780c */ /* 0x000fe20003fc4270 */
[----:B------:R-:W-:Y:S01]  /*8e00*/  IMAD R32, R32, 0x14, RZ ;  /* 0x0000001420207824 */ /* 0x000fe200078e02ff */
[----:B-1----:R-:W-:-:S04]  /*8e10*/  SEL R30, RZ, 0x4, !P1 ;  /* 0x00000004ff1e7807 */ /* 0x002fc80004800000 */
[----:B------:R-:W-:Y:S02]  /*8e20*/  SEL R30, R30, RZ, !P0 ;  /* 0x000000ff1e1e7207 */ /* 0x000fe40004000000 */
[----:B------:R-:W-:Y:S02]  /*8e30*/  SEL R29, RZ, 0x4, !P2 ;  /* 0x00000004ff1d7807 */ /* 0x000fe40005000000 */
[----:B------:R-:W-:Y:S02]  /*8e40*/  ISETP.NE.U32.AND P4, PT, R30, RZ, PT ;  /* 0x000000ff1e00720c */ /* 0x000fe40003f85070 */
[----:B------:R-:W-:Y:S02]  /*8e50*/  LEA R30, P1, R32, R27, 0x2 ;  /* 0x0000001b201e7211 */ /* 0x000fe400078210ff */
[----:B------:R-:W-:Y:S02]  /*8e60*/  SEL R31, RZ, 0x4, !P6 ;  /* 0x00000004ff1f7807 */ /* 0x000fe40007000000 */
[----:B------:R-:W-:Y:S01]  /*8e70*/  SEL R29, R29, RZ, !P0 ;  /* 0x000000ff1d1d7207 */ /* 0x000fe20004000000 */
[----:B------:R-:W-:Y:S01]  /*8e80*/  HMMA.1688.F32.TF32 R52, R120, R34, R52 ;  /* 0x000000227834723c */ /* 0x000fe20000081034 */
[----:B------:R-:W-:Y:S01]  /*8e90*/  ISETP.GT.AND P2, PT, R11, 0x1c, PT ;  /* 0x0000001c0b00780c */ /* 0x000fe20003f44270 */
[----:B------:R-:W-:Y:S01]  /*8ea0*/  IMAD.MOV.U32 R32, RZ, RZ, c[0x0][0x188] ;  /* 0x00006200ff207624 */ /* 0x000fe200078e00ff */
[----:B------:R-:W-:-:S02]  /*8eb0*/  ISETP.NE.U32.AND P5, PT, R29, RZ, PT ;  /* 0x000000ff1d00720c */ /* 0x000fc40003fa5070 */
[----:B------:R-:W-:-:S03]  /*8ec0*/  ISETP.GT.AND P3, PT, R11, 0x20, PT ;  /* 0x000000200b00780c */ /* 0x000fc60003f64270 */
[----:B--2---:R-:W-:Y:S01]  /*8ed0*/  HMMA.1688.F32.TF32 R48, R116, R34, R48 ;  /* 0x000000227430723c */ /* 0x004fe20000081030 */
[----:B------:R-:W-:Y:S01]  /*8ee0*/  SEL R29, RZ, 0x4, !P2 ;  /* 0x00000004ff1d7807 */ /* 0x000fe20005000000 */
[----:B------:R-:W-:-:S06]  /*8ef0*/  IMAD R32, R32, 0x18, RZ ;  /* 0x0000001820207824 */ /* 0x000fcc00078e02ff */
[----:B----4-:R-:W-:Y:S01]  /*8f00*/  HMMA.1688.F32.TF32 R128, R112, R34, R44 ;  /* 0x000000227080723c */ /* 0x010fe2000008102c */
[----:B------:R-:W-:-:S06]  /*8f10*/  SEL R33, RZ, 0x4, !P3 ;  /* 0x00000004ff217807 */ /* 0x000fcc0005800000 */
[----:B------:R-:W-:Y:S01]  /*8f20*/  SEL R34, R31, RZ, !P0 ;  /* 0x000000ff1f227207 */ /* 0x000fe20004000000 */
[----:B------:R-:W-:Y:S02]  /*8f30*/  IMAD.X R31, R28, 0x1, R233, P1 ;  /* 0x000000011c1f7824 */ /* 0x000fe400008e06e9 */
[----:B------:R-:W-:Y:S01]  /*8f40*/  IMAD.MOV.U32 R35, RZ, RZ, c[0x0][0x188] ;  /* 0x00006200ff237624 */ /* 0x000fe200078e00ff */
[----:B------:R-:W-:Y:S02]  /*8f50*/  SEL R29, R29, RZ, !P0 ;  /* 0x000000ff1d1d7207 */ /* 0x000fe40004000000 */
[----:B------:R1:W-:Y:S01]  /*8f60*/  LDGSTS.E [R6+0x2800], [R30.64], P4 ;  /* 0x028000001e067fae */ /* 0x0003e2000a121844 */
[----:B------:R-:W-:Y:S01]  /*8f70*/  ISETP.GT.AND P4, PT, R11, 0x28, PT ;  /* 0x000000280b00780c */ /* 0x000fe20003f84270 */
[----:B------:R-:W-:Y:S01]  /*8f80*/  IMAD R35, R35, 0x1c, RZ ;  /* 0x0000001c23237824 */ /* 0x000fe200078e02ff */
[----:B------:R-:W-:Y:S02]  /*8f90*/  LEA R32, P6, R32, R27, 0x2 ;  /* 0x0000001b20207211 */ /* 0x000fe400078c10ff */
[----:B------:R-:W-:-:S02]  /*8fa0*/  SEL R33, R33, RZ, !P0 ;  /* 0x000000ff21217207 */ /* 0x000fc40004000000 */
[----:B------:R-:W-:Y:S01]  /*8fb0*/  ISETP.NE.U32.AND P3, PT, R29, RZ, PT ;  /* 0x000000ff1d00720c */ /* 0x000fe20003f65070 */
[----:B------:R-:W-:Y:S01]  /*8fc0*/  IMAD.MOV.U32 R37, RZ, RZ, c[0x0][0x188] ;  /* 0x00006200ff257624 */ /* 0x000fe200078e00ff */
[----:B------:R-:W-:Y:S02]  /*8fd0*/  SEL R29, RZ, 0x4, !P4 ;  /* 0x00000004ff1d7807 */ /* 0x000fe40006000000 */
[----:B------:R-:W-:Y:S02]  /*8fe0*/  ISETP.NE.U32.AND P2, PT, R33, RZ, PT ;  /* 0x000000ff2100720c */ /* 0x000fe40003f45070 */
[----:B-1----:R-:W-:Y:S01]  /*8ff0*/  LEA R30, P4, R35, R27, 0x2 ;  /* 0x0000001b231e7211 */ /* 0x002fe200078810ff */
[----:B------:R-:W-:Y:S02]  /*9000*/  IMAD.MOV.U32 R35, RZ, RZ, c[0x0][0x188] ;  /* 0x00006200ff237624 */ /* 0x000fe400078e00ff */
[----:B------:R-:W-:Y:S01]  /*9010*/  IMAD.X R33, R28, 0x1, R229, P6 ;  /* 0x000000011c217824 */ /* 0x000fe200030e06e5 */
[----:B------:R-:W-:Y:S01]  /*9020*/  ISETP.GT.AND P6, PT, R11, 0x2c, PT ;  /* 0x0000002c0b00780c */ /* 0x000fe20003fc4270 */
[----:B------:R-:W-:-:S02]  /*9030*/  IMAD.SHL.U32 R37, R37, 0x20, RZ ;  /* 0x0000002025257824 */ /* 0x000fc400078e00ff */
[----:B------:R-:W-:Y:S01]  /*9040*/  IMAD R35, R35, 0x24, RZ ;  /* 0x0000002423237824 */ /* 0x000fe200078e02ff */
[----:B------:R-:W-:Y:S01]  /*9050*/  SEL R31, RZ, 0x4, !P6 ;  /* 0x00000004ff1f7807 */ /* 0x000fe20007000000 */
[----:B------:R1:W-:Y:S01]  /*9060*/  LDGSTS.E [R6+0x3000], [R32.64], P5 ;  /* 0x0300000020067fae */ /* 0x0003e2000a921844 */
[----:B------:R-:W-:Y:S02]  /*9070*/  ISETP.NE.U32.AND P1, PT, R34, RZ, PT ;  /* 0x000000ff2200720c */ /* 0x000fe40003f25070 */
[----:B------:R-:W-:Y:S02]  /*9080*/  LEA R34, P6, R35, R27, 0x2 ;  /* 0x0000001b23227211 */ /* 0x000fe400078c10ff */
[----:B------:R-:W-:Y:S01]  /*9090*/  SEL R35, R31, RZ, !P0 ;  /* 0x000000ff1f237207 */ /* 0x000fe20004000000 */
[----:B------:R-:W-:Y:S01]  /*90a0*/  IMAD.X R31, R28, 0x1, R225, P4 ;  /* 0x000000011c1f7824 */ /* 0x000fe200020e06e1 */
[----:B------:R-:W-:-:S04]  /*90b0*/  SEL R29, R29, RZ, !P0 ;  /* 0x000000ff1d1d7207 */ /* 0x000fc80004000000 */
[----:B------:R2:W-:Y:S01]  /*90c0*/  LDGSTS.E [R6+0x3800], [R30.64], P3 ;  /* 0x038000001e067fae */ /* 0x0005e20009921844 */
[----:B-1----:R-:W-:Y:S01]  /*90d0*/  LEA R32, P5, R37, R27, 0x2 ;  /* 0x0000001b25207211 */ /* 0x002fe200078a10ff */
[----:B------:R-:W-:-:S04]  /*90e0*/  IMAD.MOV.U32 R37, RZ, RZ, c[0x0][0x188] ;  /* 0x00006200ff257624 */ /* 0x000fc800078e00ff */
[C---:B------:R-:W-:Y:S01]  /*90f0*/  IMAD.X R33, R28.reuse, 0x1, R221, P5 ;  /* 0x000000011c217824 */ /* 0x040fe200028e06dd */
[----:B------:R-:W-:Y:S01]  /*9100*/  ISETP.NE.U32.AND P5, PT, R35, RZ, PT ;  /* 0x000000ff2300720c */ /* 0x000fe20003fa5070 */
[----:B------:R-:W-:Y:S02]  /*9110*/  IMAD.X R35, R28, 0x1, R217, P6 ;  /* 0x000000011c237824 */ /* 0x000fe400030e06d9 */
[----:B------:R-:W-:Y:S01]  /*9120*/  IMAD R37, R37, 0x28, RZ ;  /* 0x0000002825257824 */ /* 0x000fe200078e02ff */
[----:B------:R1:W-:Y:S01]  /*9130*/  LDGSTS.E [R6+0x4000], [R32.64], P2 ;  /* 0x0400000020067fae */ /* 0x0003e20009121844 */
[----:B------:R-:W-:-:S03]  /*9140*/  ISETP.GT.AND P6, PT, R11, 0x38, PT ;  /* 0x000000380b00780c */ /* 0x000fc60003fc4270 */
[----:B------:R3:W-:Y:S01]  /*9150*/  LDGSTS.E [R6+0x4800], [R34.64], P1 ;  /* 0x0480000022067fae */ /* 0x0007e20008921844 */
[----:B--2---:R-:W-:Y:S01]  /*9160*/  LEA R30, P1, R37, R27, 0x2 ;  /* 0x0000001b251e7211 */ /* 0x004fe200078210ff */
[----:B------:R-:W-:Y:S01]  /*9170*/  IMAD.MOV.U32 R37, RZ, RZ, c[0x0][0x188] ;  /* 0x00006200ff257624 */ /* 0x000fe200078e00ff */
[----:B------:R-:W-:Y:S02]  /*9180*/  ISETP.NE.U32.AND P4, PT, R29, RZ, PT ;  /* 0x000000ff1d00720c */ /* 0x000fe40003f85070 */
[----:B------:R-:W-:Y:S01]  /*9190*/  ISETP.GT.AND P3, PT, R11, 0x34, PT ;  /* 0x000000340b00780c */ /* 0x000fe20003f64270 */
[----:B------:R-:W-:Y:S01]  /*91a0*/  IMAD R37, R37, 0x2c, RZ ;  /* 0x0000002c25257824 */ /* 0x000fe200078e02ff */
[----:B------:R-:W-:Y:S02]  /*91b0*/  SEL R31, RZ, 0x4, !P6 ;  /* 0x00000004ff1f7807 */ /* 0x000fe40007000000 */
[----:B------:R-:W-:Y:S02]  /*91c0*/  ISETP.GT.AND P2, PT, R11, 0x30, PT ;  /* 0x000000300b00780c */ /* 0x000fe40003f44270 */
[----:B-1----:R-:W-:-:S02]  /*91d0*/  SEL R33, RZ, 0x4, !P3 ;  /* 0x00000004ff217807 */ /* 0x002fc40005800000 */
[----:B---3--:R-:W-:Y:S01]  /*91e0*/  SEL R34, R31, RZ, !P0 ;  /* 0x000000ff1f227207 */ /* 0x008fe20004000000 */
[----:B------:R-:W-:Y:S01]  /*91f0*/  IMAD.X R31, R28, 0x1, R213, P1 ;  /* 0x000000011c1f7824 */ /* 0x000fe200008e06d5 */
[----:B------:R-:W-:Y:S02]  /*9200*/  SEL R29, RZ, 0x4, !P2 ;  /* 0x00000004ff1d7807 */ /* 0x000fe40005000000 */
[----:B------:R-:W-:Y:S01]  /*9210*/  LEA R32, P6, R37, R27, 0x2 ;  /* 0x0000001b25207211 */ /* 0x000fe200078c10ff */
[----:B------:R-:W-:Y:S01]  /*9220*/  IMAD.MOV.U32 R37, RZ, RZ, c[0x0][0x188] ;  /* 0x00006200ff257624 */ /* 0x000fe200078e00ff */
[----:B------:R-:W-:Y:S01]  /*9230*/  HMMA.1688.F32.TF32 R96, R120, R70, R96 ;  /* 0x000000467860723c */ /* 0x000fe20000081060 */
[----:B------:R-:W-:Y:S01]  /*9240*/  SEL R33, R33, RZ, !P0 ;  /* 0x000000ff21217207 */ /* 0x000fe20004000000 */
[----:B------:R1:W-:Y:S01]  /*9250*/  LDGSTS.E [R6+0x5000], [R30.64], P4 ;  /* 0x050000001e067fae */ /* 0x0003e2000a121844 */
[----:B------:R-:W-:Y:S01]  /*9260*/  SEL R29, R29, RZ, !P0 ;  /* 0x000000ff1d1d7207 */ /* 0x000fe20004000000 */
[----:B------:R-:W-:Y:S01]  /*9270*/  IMAD R37, R37, 0x30, RZ ;  /* 0x0000003025257824 */ /* 0x000fe200078e02ff */
[----:B------:R-:W-:-:S03]  /*9280*/  ISETP.GT.AND P4, PT, R11, 0x3c, PT ;  /* 0x0000003c0b00780c */ /* 0x000fc60003f84270 */
[----:B------:R-:W-:Y:S01]  /*9290*/  HMMA.1688.F32.TF32 R60, R116, R70, R60 ;  /* 0x00000046743c723c */ /* 0x000fe2000008103c */
[----:B------:R-:W-:Y:S01]  /*92a0*/  ISETP.NE.U32.AND P2, PT, R33, RZ, PT ;  /* 0x000000ff2100720c */ /* 0x000fe20003f45070 */
[----:B------:R-:W-:-:S06]  /*92b0*/  IMAD.X R33, R28, 0x1, R209, P6 ;  /* 0x000000011c217824 */ /* 0x000fcc00030e06d1 */
[----:B------:R-:W-:Y:S01]  /*92c0*/  HMMA.1688.F32.TF32 R44, R112, R70, R72 ;  /* 0x00000046702c723c */ /* 0x000fe20000081048 */
[----:B------:R-:W-:Y:S01]  /*92d0*/  ISETP.NE.U32.AND P1, PT, R29, RZ, PT ;  /* 0x000000ff1d00720c */ /* 0x000fe20003f25070 */
[----:B------:R2:W-:Y:S01]  /*92e0*/  LDGSTS.E [R6+0x5800], [R32.64], P5 ;  /* 0x0580000020067fae */ /* 0x0005e2000a921844 */
[----:B------:R-:W-:-:S05]  /*92f0*/  ISETP.GT.AND P6, PT, R11, 0x1, PT ;  /* 0x000000010b00780c */ /* 0x000fca0003fc4270 */
[----:B------:R-:W-:Y:S01]  /*9300*/  HMMA.1688.F32.TF32 R56, R120, R38, R56 ;  /* 0x000000267838723c */ /* 0x000fe20000081038 */
[----:B------:R-:W-:-:S07]  /*9310*/  SEL R29, RZ, 0x4, !P4 ;  /* 0x00000004ff1d7807 */ /* 0x000fce0006000000 */
[----:B------:R-:W-:Y:S01]  /*9320*/  HMMA.1688.F32.TF32 R76, R116, R38, R76 ;  /* 0x00000026744c723c */ /* 0x000fe2000008104c */
[----:B-1----:R-:W-:-:S07]  /*9330*/  LEA R30, P4, R37, R27, 0x2 ;  /* 0x0000001b251e7211 */ /* 0x002fce00078810ff */
[----:B------:R-:W-:Y:S07]  /*9340*/  HMMA.1688.F32.TF32 R68, R112, R38, R88 ;  /* 0x000000267044723c */ /* 0x000fee0000081058 */
[----:B------:R-:W-:-:S04]  /*9350*/  IMAD.MOV.U32 R38, RZ, RZ, c[0x0][0x188] ;  /* 0x00006200ff267624 */ /* 0x000fc800078e00ff */
[----:B------:R-:W-:Y:S01]  /*9360*/  IMAD R38, R38, 0x34, RZ ;  /* 0x0000003426267824 */ /* 0x000fe200078e02ff */
[----:B------:R-:W-:Y:S01]  /*9370*/  SEL R31, RZ, 0x4, !P6 ;  /* 0x00000004ff1f7807 */ /* 0x000fe20007000000 */
[----:B------:R-:W-:-:S03]  /*9380*/  IMAD.MOV.U32 R37, RZ, RZ, c[0x0][0x188] ;  /* 0x00006200ff257624 */ /* 0x000fc600078e00ff */
[-C--:B--2---:R-:W-:Y:S01]  /*9390*/  LEA R32, P5, R38, R27.reuse, 0x2 ;  /* 0x0000001b26207211 */ /* 0x084fe200078a10ff */
[----:B------:R-:W-:Y:S01]  /*93a0*/  IMAD R37, R37, 0x38, RZ ;  /* 0x0000003825257824 */ /* 0x000fe200078e02ff */
[----:B------:R-:W-:Y:S01]  /*93b0*/  SEL R35, R31, RZ, !P0 ;  /* 0x000000ff1f237207 */ /* 0x000fe20004000000 */
[----:B------:R-:W-:Y:S01]  /*93c0*/  IMAD.X R31, R28, 0x1, R205, P4 ;  /* 0x000000011c1f7824 */ /* 0x000fe200020e06cd */
[----:B------:R-:W-:Y:S01]  /*93d0*/  ISETP.NE.U32.AND P3, PT, R34, RZ, PT ;  /* 0x000000ff2200720c */ /* 0x000fe20003f65070 */
[C---:B------:R-:W-:Y:S01]  /*93e0*/  IMAD.X R33, R28.reuse, 0x1, R201, P5 ;  /* 0x000000011c217824 */ /* 0x040fe200028e06c9 */
[-C--:B------:R-:W-:Y:S01]  /*93f0*/  LEA R34, P6, R37, R27.reuse, 0x2 ;  /* 0x0000001b25227211 */ /* 0x080fe200078c10ff */
[----:B------:R-:W-:Y:S01]  /*9400*/  IMAD.MOV.U32 R37, RZ, RZ, c[0x0][0x188] ;  /* 0x00006200ff257624 */ /* 0x000fe200078e00ff */
[----:B------:R1:W-:Y:S01]  /*9410*/  LDGSTS.E [R6+0x6000], [R30.64], P1 ;  /* 0x060000001e067fae */ /* 0x0003e20008921844 */
[----:B------:R-:W-:Y:S02]  /*9420*/  SEL R29, R29, RZ, !P0 ;  /* 0x000000ff1d1d7207 */ /* 0x000fe40004000000 */
[----:B------:R-:W-:Y:S01]  /*9430*/  ISETP.NE.U32.AND P5, PT, R35, RZ, PT ;  /* 0x000000ff2300720c */ /* 0x000fe20003fa5070 */
[----:B------:R2:W-:Y:S01]  /*9440*/  LDGSTS.E [R6+0x6800], [R32.64], P2 ;  /* 0x0680000020067fae */ /* 0x0005e20009121844 */
[C---:B------:R-:W-:Y:S01]  /*9450*/  ISETP.GT.AND P2, PT, R11.reuse, 0x5, PT ;  /* 0x000000050b00780c */ /* 0x040fe20003f44270 */
[----:B------:R-:W-:Y:S01]  /*9460*/  IMAD.X R35, R28, 0x1, R197, P6 ;  /* 0x000000011c237824 */ /* 0x000fe200030e06c5 */
[----:B------:R-:W-:Y:S01]  /*9470*/  ISETP.GT.AND P6, PT, R11, 0xd, PT ;  /* 0x0000000d0b00780c */ /* 0x000fe20003fc4270 */
[----:B------:R-:W-:Y:S01]  /*9480*/  IMAD R37, R37, 0x3c, RZ ;  /* 0x0000003c25257824 */ /* 0x000fe200078e02ff */
[----:B------:R-:W-:Y:S01]  /*9490*/  ISETP.NE.U32.AND P4, PT, R29, RZ, PT ;  /* 0x000000ff1d00720c */ /* 0x000fe20003f85070 */
[----:B------:R-:W-:Y:S01]  /*94a0*/  IMAD.SHL.U32 R135, R135, 0x4, RZ ;  /* 0x0000000487877824 */ /* 0x000fe200078e00ff */
[----:B------:R-:W-:Y:S01]  /*94b0*/  SEL R29, RZ, 0x4, !P2 ;  /* 0x00000004ff1d7807 */ /* 0x000fe20005000000 */
[----:B------:R3:W-:Y:S01]  /*94c0*/  LDGSTS.E [R6+0x7000], [R34.64], P3 ;  /* 0x0700000022067fae */ /* 0x0007e20009921844 */
[----:B-1----:R-:W-:-:S02]  /*94d0*/  LEA R30, P1, R37, R27, 0x2 ;  /* 0x0000001b251e7211 */ /* 0x002fc400078210ff */
[----:B------:R-:W-:Y:S02]  /*94e0*/  SEL R31, RZ, 0x4, !P6 ;  /* 0x00000004ff1f7807 */ /* 0x000fe40007000000 */
[----:B--2---:R-:W-:Y:S02]  /*94f0*/  IADD3 R32, P6, R36, R27, RZ ;  /* 0x0000001b24207210 */ /* 0x004fe40007fde0ff */
[----:B------:R-:W-:Y:S02]  /*9500*/  SEL R29, R29, RZ, !P0 ;  /* 0x000000ff1d1d7207 */ /* 0x000fe40004000000 */
[----:B------:R-:W-:Y:S02]  /*9510*/  LOP3.LUT R36, R135, 0x20, RZ, 0x3c, !PT ;  /* 0x0000002087247812 */ /* 0x000fe400078e3cff */
[----:B---3--:R-:W-:Y:S01]  /*9520*/  SEL R34, R31, RZ, !P0 ;  /* 0x000000ff1f227207 */ /* 0x008fe20004000000 */
[----:B------:R-:W-:Y:S01]  /*9530*/  IMAD.X R31, R28, 0x1, R193, P1 ;  /* 0x000000011c1f7824 */ /* 0x000fe200008e06c1 */
[----:B------:R-:W-:Y:S01]  /*9540*/  ISETP.NE.U32.AND P1, PT, R29, RZ, PT ;  /* 0x000000ff1d00720c */ /* 0x000fe20003f25070 */
[----:B------:R-:W-:Y:S01]  /*9550*/  IMAD R29, R5, 0x8000, R36 ;  /* 0x00008000051d7824 */ /* 0x000fe200078e0224 */
[C---:B------:R-:W-:Y:S01]  /*9560*/  ISETP.GT.AND P3, PT, R11.reuse, 0x9, PT ;  /* 0x000000090b00780c */ /* 0x040fe20003f64270 */
[----:B------:R-:W-:Y:S01]  /*9570*/  IMAD.MOV.U32 R36, RZ, RZ, c[0x0][0x188] ;  /* 0x00006200ff247624 */ /* 0x000fe200078e00ff */
[----:B------:R1:W-:Y:S01]  /*9580*/  LDGSTS.E [R6+0x7800], [R30.64], P4 ;  /* 0x078000001e067fae */ /* 0x0003e2000a121844 */
[----:B------:R-:W-:-:S02]  /*9590*/  ISETP.GT.AND P4, PT, R11, 0x11, PT ;  /* 0x000000110b00780c */ /* 0x000fc40003f84270 */
[----:B------:R-:W-:Y:S01]  /*95a0*/  SEL R33, RZ, 0x4, !P3 ;  /* 0x00000004ff217807 */ /* 0x000fe20005800000 */
[----:B------:R-:W-:-:S03]  /*95b0*/  IMAD R36, R36, 0x5, RZ ;  /* 0x0000000524247824 */ /* 0x000fc600078e02ff */
[----:B------:R-:W-:Y:S01]  /*95c0*/  SEL R33, R33, RZ, !P0 ;  /* 0x000000ff21217207 */ /* 0x000fe20004000000 */
[----:B------:R-:W-:Y:S01]  /*95d0*/  IMAD.MOV.U32 R37, RZ, RZ, c[0x0][0x188] ;  /* 0x00006200ff257624 */ /* 0x000fe200078e00ff */
[----:B-1----:R-:W-:Y:S02]  /*95e0*/  SEL R6, RZ, 0x4, !P4 ;  /* 0x00000004ff067807 */ /* 0x002fe40006000000 */
[----:B------:R-:W-:Y:S01]  /*95f0*/  LEA R30, P4, R36, R27, 0x2 ;  /* 0x0000001b241e7211 */ /* 0x000fe200078810ff */
[----:B------:R-:W-:Y:S01]  /*9600*/  IMAD.MOV.U32 R36, RZ, RZ, c[0x0][0x188] ;  /* 0x00006200ff247624 */ /* 0x000fe200078e00ff */
[----:B------:R-:W-:Y:S01]  /*9610*/  ISETP.NE.U32.AND P2, PT, R33, RZ, PT ;  /* 0x000000ff2100720c */ /* 0x000fe20003f45070 */
[----:B------:R-:W-:Y:S01]  /*9620*/  IMAD.X R33, R28, 0x1, R252, P6 ;  /* 0x000000011c217824 */ /* 0x000fe200030e06fc */
[----:B------:R-:W-:Y:S01]  /*9630*/  ISETP.GT.AND P6, PT, R11, 0x15, PT ;  /* 0x000000150b00780c */ /* 0x000fe20003fc4270 */
[----:B------:R-:W-:Y:S02]  /*9640*/  IMAD R36, R36, 0xd, RZ ;  /* 0x0000000d24247824 */ /* 0x000fe400078e02ff */
[----:B------:R-:W-:Y:S01]  /*9650*/  IMAD R37, R37, 0x9, RZ ;  /* 0x0000000925257824 */ /* 0x000fe200078e02ff */
[----:B------:R-:W-:Y:S01]  /*9660*/  ISETP.NE.U32.AND P3, PT, R34, RZ, PT ;  /* 0x000000ff2200720c */ /* 0x000fe20003f65070 */
[----:B------:R1:W-:Y:S01]  /*9670*/  LDGSTS.E [R29+0x200], [R32.64], P5 ;  /* 0x00200000201d7fae */ /* 0x0003e2000a921844 */
[----:B------:R-:W-:-:S02]  /*9680*/  SEL R31, RZ, 0x4, !P6 ;  /* 0x00000004ff1f7807 */ /* 0x000fc40007000000 */
[-C--:B------:R-:W-:Y:S01]  /*9690*/  LEA R34, P6, R36, R27.reuse, 0x2 ;  /* 0x0000001b24227211 */ /* 0x080fe200078c10ff */
[----:B------:R-:W-:Y:S01]  /*96a0*/  IMAD.MOV.U32 R36, RZ, RZ, c[0x0][0x188] ;  /* 0x00006200ff247624 */ /* 0x000fe200078e00ff */
[----:B------:R-:W-:Y:S01]  /*96b0*/  SEL R35, R31, RZ, !P0 ;  /* 0x000000ff1f237207 */ /* 0x000fe20004000000 */
[----:B------:R-:W-:Y:S02]  /*96c0*/  IMAD.X R31, R28, 0x1, R248, P4 ;  /* 0x000000011c1f7824 */ /* 0x000fe400020e06f8 */
[----:B------:R-:W-:Y:S01]  /*96d0*/  IMAD R36, R36, 0x11, RZ ;  /* 0x0000001124247824 */ /* 0x000fe200078e02ff */
[----:B------:R-:W-:Y:S02]  /*96e0*/  SEL R6, R6, RZ, !P0 ;  /* 0x000000ff06067207 */ /* 0x000fe40004000000 */
[----:B------:R2:W-:Y:S01]  /*96f0*/  LDGSTS.E [R29+0xa00], [R30.64], P1 ;  /* 0x00a000001e1d7fae */ /* 0x0005e20008921844 */
[----:B-1----:R-:W-:-:S05]  /*9700*/  LEA R32, P5, R37, R27, 0x2 ;  /* 0x0000001b25207211 */ /* 0x002fca00078a10ff */
[C---:B------:R-:W-:Y:S01]  /*9710*/  IMAD.X R33, R28.reuse, 0x1, R244, P5 ;  /* 0x000000011c217824 */ /* 0x040fe200028e06f4 */
[----:B------:R-:W-:Y:S01]  /*9720*/  ISETP.NE.U32.AND P5, PT, R35, RZ, PT ;  /* 0x000000ff2300720c */ /* 0x000fe20003fa5070 */
[----:B------:R-:W-:Y:S01]  /*9730*/  IMAD.X R35, R28, 0x1, R240, P6 ;  /* 0x000000011c237824 */ /* 0x000fe200030e06f0 */
[C---:B------:R-:W-:Y:S02]  /*9740*/  ISETP.GT.AND P6, PT, R11.reuse, 0x21, PT ;  /* 0x000000210b00780c */ /* 0x040fe40003fc4270 */
[----:B------:R-:W-:Y:S01]  /*9750*/  ISETP.NE.U32.AND P4, PT, R6, RZ, PT ;  /* 0x000000ff0600720c */ /* 0x000fe20003f85070 */
[----:B------:R1:W-:Y:S01]  /*9760*/  LDGSTS.E [R29+0x1200], [R32.64], P2 ;  /* 0x01200000201d7fae */ /* 0x0003e20009121844 */
[----:B--2---:R-:W-:Y:S01]  /*9770*/  LEA R30, P1, R36, R27, 0x2 ;  /* 0x0000001b241e7211 */ /* 0x004fe200078210ff */
[----:B------:R-:W-:Y:S01]  /*9780*/  IMAD.MOV.U32 R36, RZ, RZ, c[0x0][0x188] ;  /* 0x00006200ff247624 */ /* 0x000fe200078e00ff */
[----:B------:R-:W-:Y:S01]  /*9790*/  SEL R31, RZ, 0x4, !P6 ;  /* 0x00000004ff1f7807 */ /* 0x000fe20007000000 */
[----:B------:R2:W-:Y:S01]  /*97a0*/  LDGSTS.E [R29+0x1a00], [R34.64], P3 ;  /* 0x01a00000221d7fae */ /* 0x0005e20009921844 */
[C---:B------:R-:W-:Y:S01]  /*97b0*/  ISETP.GT.AND P2, PT, R11.reuse, 0x19, PT ;  /* 0x000000190b00780c */ /* 0x040fe20003f44270 */
[----:B------:R-:W-:Y:S01]  /*97c0*/  IMAD R36, R36, 0x15, RZ ;  /* 0x0000001524247824 */ /* 0x000fe200078e02ff */
[----:B------:R-:W-:-:S02]  /*97d0*/  ISETP.GT.AND P3, PT, R11, 0x1d, PT ;  /* 0x0000001d0b00780c */ /* 0x000fc40003f64270 */
[----:B------:R-:W-:Y:S02]  /*97e0*/  SEL R6, RZ, 0x4, !P2 ;  /* 0x00000004ff067807 */ /* 0x000fe40005000000 */
[----:B-1----:R-:W-:Y:S01]  /*97f0*/  LEA R32, P6, R36, R27, 0x2 ;  /* 0x0000001b24207211 */ /* 0x002fe200078c10ff */
[----:B------:R-:W-:Y:S01]  /*9800*/  IMAD.MOV.U32 R36, RZ, RZ, c[0x0][0x188] ;  /* 0x00006200ff247624 */ /* 0x000fe200078e00ff */
[----:B--2---:R-:W-:Y:S01]  /*9810*/  SEL R34, R31, RZ, !P0 ;  /* 0x000000ff1f227207 */ /* 0x004fe20004000000 */
[----:B------:R-:W-:Y:S01]  /*9820*/  IMAD.X R31, R28, 0x1, R236, P1 ;  /* 0x000000011c1f7824 */ /* 0x000fe200008e06ec */
[----:B------:R-:W-:Y:S01]  /*9830*/  SEL R6, R6, RZ, !P0 ;  /* 0x000000ff06067207 */ /* 0x000fe20004000000 */
[----:B------:R-:W-:Y:S01]  /*9840*/  IMAD R36, R36, 0x19, RZ ;  /* 0x0000001924247824 */ /* 0x000fe200078e02ff */
[----:B------:R-:W-:Y:S02]  /*9850*/  SEL R33, RZ, 0x4, !P3 ;  /* 0x00000004ff217807 */ /* 0x000fe40005800000 */
[----:B------:R1:W-:Y:S01]  /*9860*/  LDGSTS.E [R29+0x2200], [R30.64], P4 ;  /* 0x022000001e1d7fae */ /* 0x0003e2000a121844 */
[----:B------:R-:W-:-:S02]  /*9870*/  ISETP.GT.AND P4, PT, R11, 0x25, PT ;  /* 0x000000250b00780c */ /* 0x000fc40003f84270 */
[----:B------:R-:W-:Y:S02]  /*9880*/  ISETP.NE.U32.AND P1, PT, R6, RZ, PT ;  /* 0x000000ff0600720c */ /* 0x000fe40003f25070 */
[----:B------:R-:W-:Y:S02]  /*9890*/  SEL R33, R33, RZ, !P0 ;  /* 0x000000ff21217207 */ /* 0x000fe40004000000 */
[----:B------:R-:W-:Y:S01]  /*98a0*/  SEL R6, RZ, 0x4, !P4 ;  /* 0x00000004ff067807 */ /* 0x000fe20006000000 */
[----:B------:R-:W-:Y:S01]  /*98b0*/  IMAD.MOV.U32 R37, RZ, RZ, c[0x0][0x188] ;  /* 0x00006200ff257624 */ /* 0x000fe200078e00ff */
[----:B------:R-:W-:Y:S02]  /*98c0*/  ISETP.NE.U32.AND P2, PT, R33, RZ, PT ;  /* 0x000000ff2100720c */ /* 0x000fe40003f45070 */
[----:B-1----:R-:W-:Y:S01]  /*98d0*/  LEA R30, P4, R36, R27, 0x2 ;  /* 0x0000001b241e7211 */ /* 0x002fe200078810ff */
[----:B------:R-:W-:Y:S02]  /*98e0*/  IMAD.MOV.U32 R36, RZ, RZ, c[0x0][0x188] ;  /* 0x00006200ff247624 */ /* 0x000fe400078e00ff */
[----:B------:R-:W-:Y:S01]  /*98f0*/  IMAD.X R33, R28, 0x1, R232, P6 ;  /* 0x000000011c217824 */ /* 0x000fe200030e06e8 */
[----:B------:R-:W-:Y:S01]  /*9900*/  ISETP.GT.AND P6, PT, R11, 0x29, PT ;  /* 0x000000290b00780c */ /* 0x000fe20003fc4270 */
[----:B------:R-:W-:-:S02]  /*9910*/  IMAD R36, R36, 0x21, RZ ;  /* 0x0000002124247824 */ /* 0x000fc400078e02ff */
[----:B------:R-:W-:Y:S01]  /*9920*/  IMAD R37, R37, 0x1d, RZ ;  /* 0x0000001d25257824 */ /* 0x000fe200078e02ff */
[----:B------:R-:W-:Y:S01]  /*9930*/  ISETP.NE.U32.AND P3, PT, R34, RZ, PT ;  /* 0x000000ff2200720c */ /* 0x000fe20003f65070 */
[----:B------:R1:W-:Y:S01]  /*9940*/  LDGSTS.E [R29+0x2a00], [R32.64], P5 ;  /* 0x02a00000201d7fae */ /* 0x0003e2000a921844 */
[----:B------:R-:W-:Y:S02]  /*9950*/  SEL R31, RZ, 0x4, !P6 ;  /* 0x00000004ff1f7807 */ /* 0x000fe40007000000 */
[----:B------:R-:W-:Y:S01]  /*9960*/  LEA R34, P6, R36, R27, 0x2 ;  /* 0x0000001b24227211 */ /* 0x000fe200078c10ff */
[----:B------:R-:W-:Y:S01]  /*9970*/  IMAD.MOV.U32 R36, RZ, RZ, c[0x0][0x188] ;  /* 0x00006200ff247624 */ /* 0x000fe200078e00ff */
[----:B------:R-:W-:Y:S01]  /*9980*/  SEL R35, R31, RZ, !P0 ;  /* 0x000000ff1f237207 */ /* 0x000fe20004000000 */
[----:B------:R-:W-:Y:S02]  /*9990*/  IMAD.X R31, R28, 0x1, R228, P4 ;  /* 0x000000011c1f7824 */ /* 0x000fe400020e06e4 */
[----:B------:R-:W-:Y:S01]  /*99a0*/  IMAD R36, R36, 0x25, RZ ;  /* 0x0000002524247824 */ /* 0x000fe200078e02ff */
[----:B------:R-:W-:-:S02]  /*99b0*/  SEL R6, R6, RZ, !P0 ;  /* 0x000000ff06067207 */ /* 0x000fc40004000000 */
        /* <DEDUP_REMOVED lines=20> */
[----:B------:R-:W-:Y:S01]  /*9b00*/  SEL R33, RZ, 0x4, !P3 ;  /* 0x00000004ff217807 */ /* 0x000fe20005800000 */
[----:B------:R-:W-:Y:S01]  /*9b10*/  IMAD R36, R36, 0x2d, RZ ;  /* 0x0000002d24247824 */ /* 0x000fe200078e02ff */
[----:B------:R-:W-:Y:S02]  /*9b20*/  SEL R6, R6, RZ, !P0 ;  /* 0x000000ff06067207 */ /* 0x000fe40004000000 */
[----:B------:R1:W-:Y:S01]  /*9b30*/  LDGSTS.E [R29+0x4a00], [R30.64], P4 ;  /* 0x04a000001e1d7fae */ /* 0x0003e2000a121844 */
[----:B------:R-:W-:-:S02]  /*9b40*/  ISETP.GT.AND P4, PT, R11, 0x39, PT ;  /* 0x000000390b00780c */ /* 0x000fc40003f84270 */
[----:B------:R-:W-:Y:S02]  /*9b50*/  SEL R33, R33, RZ, !P0 ;  /* 0x000000ff21217207 */ /* 0x000fe40004000000 */
[----:B------:R-:W-:Y:S01]  /*9b60*/  ISETP.NE.U32.AND P1, PT, R6, RZ, PT ;  /* 0x000000ff0600720c */ /* 0x000fe20003f25070 */
[----:B------:R-:W-:Y:S01]  /*9b70*/  IMAD.MOV.U32 R37, RZ, RZ, c[0x0][0x188] ;  /* 0x00006200ff257624 */ /* 0x000fe200078e00ff */
[----:B------:R-:W-:Y:S02]  /*9b80*/  SEL R6, RZ, 0x4, !P4 ;  /* 0x00000004ff067807 */ /* 0x000fe40006000000 */
[----:B------:R-:W-:Y:S01]  /*9b90*/  ISETP.NE.U32.AND P2, PT, R33, RZ, PT ;  /* 0x000000ff2100720c */ /* 0x000fe20003f45070 */
[----:B------:R-:W-:Y:S01]  /*9ba0*/  IMAD.X R33, R28, 0x1, R212, P6 ;  /* 0x000000011c217824 */ /* 0x000fe200030e06d4 */
[-C--:B-1----:R-:W-:Y:S01]  /*9bb0*/  LEA R30, P4, R36, R27.reuse, 0x2 ;  /* 0x0000001b241e7211 */ /* 0x082fe200078810ff */
[----:B------:R-:W-:Y:S01]  /*9bc0*/  IMAD.MOV.U32 R36, RZ, RZ, c[0x0][0x188] ;  /* 0x00006200ff247624 */ /* 0x000fe200078e00ff */
[----:B------:R-:W-:Y:S01]  /*9bd0*/  ISETP.GT.AND P6, PT, R11, 0x3d, PT ;  /* 0x0000003d0b00780c */ /* 0x000fe20003fc4270 */
[----:B------:R-:W-:Y:S01]  /*9be0*/  IMAD R37, R37, 0x31, RZ ;  /* 0x0000003125257824 */ /* 0x000fe200078e02ff */
[----:B------:R-:W-:Y:S01]  /*9bf0*/  ISETP.NE.U32.AND P3, PT, R34, RZ, PT ;  /* 0x000000ff2200720c */ /* 0x000fe20003f65070 */
[----:B------:R-:W-:Y:S01]  /*9c00*/  IMAD R36, R36, 0x35, RZ ;  /* 0x0000003524247824 */ /* 0x000fe200078e02ff */
[----:B------:R-:W-:Y:S01]  /*9c10*/  SEL R31, RZ, 0x4, !P6 ;  /* 0x00000004ff1f7807 */ /* 0x000fe20007000000 */
[----:B------:R1:W-:Y:S03]  /*9c20*/  LDGSTS.E [R29+0x5200], [R32.64], P5 ;  /* 0x05200000201d7fae */ /* 0x0003e6000a921844 */
[-C--:B------:R-:W-:Y:S01]  /*9c30*/  LEA R34, P6, R36, R27.reuse, 0x2 ;  /* 0x0000001b24227211 */ /* 0x080fe200078c10ff */
[----:B------:R-:W-:Y:S01]  /*9c40*/  IMAD.MOV.U32 R36, RZ, RZ, c[0x0][0x188] ;  /* 0x00006200ff247624 */ /* 0x000fe200078e00ff */
[----:B------:R-:W-:Y:S01]  /*9c50*/  SEL R35, R31, RZ, !P0 ;  /* 0x000000ff1f237207 */ /* 0x000fe20004000000 */
[----:B------:R-:W-:Y:S01]  /*9c60*/  IMAD.X R31, R28, 0x1, R208, P4 ;  /* 0x000000011c1f7824 */ /* 0x000fe200020e06d0 */
[----:B-1----:R-:W-:Y:S01]  /*9c70*/  LEA R32, P5, R37, R27, 0x2 ;  /* 0x0000001b25207211 */ /* 0x002fe200078a10ff */
[----:B------:R-:W-:-:S03]  /*9c80*/  IMAD R36, R36, 0x39, RZ ;  /* 0x0000003924247824 */ /* 0x000fc600078e02ff */
[----:B------:R1:W-:Y:S01]  /*9c90*/  LDGSTS.E [R29+0x5a00], [R30.64], P1 ;  /* 0x05a000001e1d7fae */ /* 0x0003e20008921844 */
[C---:B------:R-:W-:Y:S01]  /*9ca0*/  IMAD.X R33, R28.reuse, 0x1, R204, P5 ;  /* 0x000000011c217824 */ /* 0x040fe200028e06cc */
[----:B------:R-:W-:Y:S01]  /*9cb0*/  ISETP.NE.U32.AND P5, PT, R35, RZ, PT ;  /* 0x000000ff2300720c */ /* 0x000fe20003fa5070 */
[----:B------:R-:W-:Y:S01]  /*9cc0*/  IMAD.X R35, R28, 0x1, R200, P6 ;  /* 0x000000011c237824 */ /* 0x000fe200030e06c8 */
[----:B------:R-:W-:Y:S02]  /*9cd0*/  SEL R6, R6, RZ, !P0 ;  /* 0x000000ff06067207 */ /* 0x000fe40004000000 */
[----:B------:R2:W-:Y:S01]  /*9ce0*/  LDGSTS.E [R29+0x6200], [R32.64], P2 ;  /* 0x06200000201d7fae */ /* 0x0005e20009121844 */
[C---:B------:R-:W-:Y:S02]  /*9cf0*/  ISETP.GT.AND P6, PT, R11.reuse, 0xa, PT ;  /* 0x0000000a0b00780c */ /* 0x040fe40003fc4270 */
[----:B-1----:R-:W-:Y:S01]  /*9d00*/  LEA R30, P1, R36, R27, 0x2 ;  /* 0x0000001b241e7211 */ /* 0x002fe200078210ff */
[----:B------:R1:W-:Y:S01]  /*9d10*/  LDGSTS.E [R29+0x6a00], [R34.64], P3 ;  /* 0x06a00000221d7fae */ /* 0x0003e20009921844 */
[----:B------:R-:W-:Y:S01]  /*9d20*/  IMAD.MOV.U32 R36, RZ, RZ, c[0x0][0x188] ;  /* 0x00006200ff247624 */ /* 0x000fe200078e00ff */
[----:B------:R-:W-:-:S02]  /*9d30*/  ISETP.GT.AND P3, PT, R11, 0x6, PT ;  /* 0x000000060b00780c */ /* 0x000fc40003f64270 */
[----:B------:R-:W-:Y:S01]  /*9d40*/  ISETP.NE.U32.AND P4, PT, R6, RZ, PT ;  /* 0x000000ff0600720c */ /* 0x000fe20003f85070 */
[----:B------:R-:W-:Y:S01]  /*9d50*/  IMAD R36, R36, 0x3d, RZ ;  /* 0x0000003d24247824 */ /* 0x000fe200078e02ff */
[----:B------:R-:W-:Y:S02]  /*9d60*/  SEL R31, RZ, 0x4, !P6 ;  /* 0x00000004ff1f7807 */ /* 0x000fe40007000000 */
[----:B--2---:R-:W-:Y:S02]  /*9d70*/  SEL R33, RZ, 0x4, !P3 ;  /* 0x00000004ff217807 */ /* 0x004fe40005800000 */
[----:B------:R-:W-:Y:S02]  /*9d80*/  ISETP.GT.AND P2, PT, R11, 0x2, PT ;  /* 0x000000020b00780c */ /* 0x000fe40003f44270 */
[----:B------:R-:W-:Y:S02]  /*9d90*/  LEA R32, P6, R36, R27, 0x2 ;  /* 0x0000001b24207211 */ /* 0x000fe400078c10ff */
[----:B------:R-:W-:-:S02]  /*9da0*/  SEL R33, R33, RZ, !P0 ;  /* 0x000000ff21217207 */ /* 0x000fc40004000000 */
[----:B-1----:R-:W-:Y:S01]  /*9db0*/  SEL R34, R31, RZ, !P0 ;  /* 0x000000ff1f227207 */ /* 0x002fe20004000000 */
[C---:B------:R-:W-:Y:S01]  /*9dc0*/  IMAD.X R31, R28.reuse, 0x1, R196, P1 ;  /* 0x000000011c1f7824 */ /* 0x040fe200008e06c4 */
[----:B------:R-:W-:Y:S01]  /*9dd0*/  SEL R6, RZ, 0x4, !P2 ;  /* 0x00000004ff067807 */ /* 0x000fe20005000000 */
[----:B------:R-:W-:Y:S01]  /*9de0*/  IMAD.MOV.U32 R36, RZ, RZ, c[0x0][0x188] ;  /* 0x00006200ff247624 */ /* 0x000fe200078e00ff */
[----:B------:R-:W-:Y:S01]  /*9df0*/  ISETP.NE.U32.AND P2, PT, R33, RZ, PT ;  /* 0x000000ff2100720c */ /* 0x000fe20003f45070 */
[----:B------:R-:W-:Y:S01]  /*9e00*/  IMAD.MOV.U32 R37, RZ, RZ, c[0x0][0x188] ;  /* 0x00006200ff257624 */ /* 0x000fe200078e00ff */
[----:B------:R1:W-:Y:S01]  /*9e10*/  LDGSTS.E [R29+0x7200], [R30.64], P4 ;  /* 0x072000001e1d7fae */ /* 0x0003e2000a121844 */
[----:B------:R-:W-:Y:S01]  /*9e20*/  IMAD.X R33, R28, 0x1, R192, P6 ;  /* 0x000000011c217824 */ /* 0x000fe200030e06c0 */
[----:B------:R-:W-:Y:S01]  /*9e30*/  SEL R6, R6, RZ, !P0 ;  /* 0x000000ff06067207 */ /* 0x000fe20004000000 */
[----:B------:R-:W-:Y:S01]  /*9e40*/  IMAD.SHL.U32 R37, R37, 0x2, RZ ;  /* 0x0000000225257824 */ /* 0x000fe200078e00ff */
[C---:B------:R-:W-:Y:S01]  /*9e50*/  ISETP.GT.AND P6, PT, R11.reuse, 0x12, PT ;  /* 0x000000120b00780c */ /* 0x040fe20003fc4270 */
[----:B------:R-:W-:Y:S01]  /*9e60*/  IMAD R36, R36, 0x6, RZ ;  /* 0x0000000624247824 */ /* 0x000fe200078e02ff */
[----:B------:R-:W-:Y:S01]  /*9e70*/  ISETP.GT.AND P4, PT, R11, 0xe, PT ;  /* 0x0000000e0b00780c */ /* 0x000fe20003f84270 */
[----:B------:R2:W-:Y:S01]  /*9e80*/  LDGSTS.E [R29+0x7a00], [R32.64], P5 ;  /* 0x07a00000201d7fae */ /* 0x0005e2000a921844 */
[----:B------:R-:W-:-:S02]  /*9e90*/  ISETP.NE.U32.AND P1, PT, R6, RZ, PT ;  /* 0x000000ff0600720c */ /* 0x000fc40003f25070 */
[----:B------:R-:W-:Y:S02]  /*9ea0*/  SEL R6, RZ, 0x4, !P4 ;  /* 0x00000004ff067807 */ /* 0x000fe40006000000 */
[-C--:B-1----:R-:W-:Y:S01]  /*9eb0*/  LEA R30, P4, R37, R27.reuse, 0x2 ;  /* 0x0000001b251e7211 */ /* 0x082fe200078810ff */
[----:B------:R-:W-:Y:S01]  /*9ec0*/  IMAD.MOV.U32 R35, RZ, RZ, c[0x0][0x188] ;  /* 0x00006200ff237624 */ /* 0x000fe200078e00ff */
[----:B--2---:R-:W-:Y:S02]  /*9ed0*/  SEL R33, RZ, 0x4, !P6 ;  /* 0x00000004ff217807 */ /* 0x004fe40007000000 */
[----:B------:R-:W-:Y:S02]  /*9ee0*/  LEA R32, P6, R36, R27, 0x2 ;  /* 0x0000001b24207211 */ /* 0x000fe400078c10ff */
[----:B------:R-:W-:Y:S02]  /*9ef0*/  LOP3.LUT R36, R132, 0x40, RZ, 0x3c, !PT ;  /* 0x0000004084247812 */ /* 0x000fe400078e3cff */
[----:B------:R-:W-:Y:S01]  /*9f00*/  SEL R33, R33, RZ, !P0 ;  /* 0x000000ff21217207 */ /* 0x000fe20004000000 */
[----:B------:R-:W-:-:S02]  /*9f10*/  IMAD.X R31, R28, 0x1, R251, P4 ;  /* 0x000000011c1f7824 */ /* 0x000fc400020e06fb */
[----:B------:R-:W-:Y:S01]  /*9f20*/  IMAD R29, R5, 0x8000, R36 ;  /* 0x00008000051d7824 */ /* 0x000fe200078e0224 */
[----:B------:R-:W-:Y:S01]  /*9f30*/  ISETP.NE.U32.AND P4, PT, R33, RZ, PT ;  /* 0x000000ff2100720c */ /* 0x000fe20003f85070 */
[----:B------:R-:W-:Y:S02]  /*9f40*/  IMAD.X R33, R28, 0x1, R247, P6 ;  /* 0x000000011c217824 */ /* 0x000fe400030e06f7 */
[----:B------:R-:W-:Y:S01]  /*9f50*/  IMAD R35, R35, 0xa, RZ ;  /* 0x0000000a23237824 */ /* 0x000fe200078e02ff */
[----:B------:R1:W-:Y:S01]  /*9f60*/  LDGSTS.E [R29+0x400], [R30.64], P1 ;  /* 0x004000001e1d7fae */ /* 0x0003e20008921844 */
[----:B------:R-:W-:-:S03]  /*9f70*/  IMAD.MOV.U32 R36, RZ, RZ, c[0x0][0x188] ;  /* 0x00006200ff247624 */ /* 0x000fc600078e00ff */
[----:B------:R2:W-:Y:S01]  /*9f80*/  LDGSTS.E [R29+0xc00], [R32.64], P2 ;  /* 0x00c00000201d7fae */ /* 0x0005e20009121844 */
[----:B------:R-:W-:Y:S01]  /*9f90*/  ISETP.GT.AND P1, PT, R11, 0x1a, PT ;  /* 0x0000001a0b00780c */ /* 0x000fe20003f24270 */
[----:B------:R-:W-:Y:S01]  /*9fa0*/  IMAD R36, R36, 0xe, RZ ;  /* 0x0000000e24247824 */ /* 0x000fe200078e02ff */
[----:B------:R-:W-:Y:S02]  /*9fb0*/  ISETP.NE.U32.AND P3, PT, R34, RZ, PT ;  /* 0x000000ff2200720c */ /* 0x000fe40003f65070 */
[----:B-1----:R-:W-:Y:S01]  /*9fc0*/  LEA R30, P2, R35, R27, 0x2 ;  /* 0x0000001b231e7211 */ /* 0x002fe200078410ff */
[----:B------:R-:W-:Y:S01]  /*9fd0*/  IMAD.MOV.U32 R35, RZ, RZ, c[0x0][0x188] ;  /* 0x00006200ff237624 */ /* 0x000fe200078e00ff */
[----:B------:R-:W-:Y:S02]  /*9fe0*/  SEL R6, R6, RZ, !P0 ;  /* 0x000000ff06067207 */ /* 0x000fe40004000000 */
[----:B------:R-:W-:Y:S01]  /*9ff0*/  ISETP.GT.AND P6, PT, R11, 0x16, PT ;  /* 0x000000160b00780c */ /* 0x000fe20003fc4270 */
[----:B------:R-:W-:Y:S01]  /*a000*/  IMAD R35, R35, 0x12, RZ ;  /* 0x0000001223237824 */ /* 0x000fe200078e02ff */
[----:B------:R-:W-:-:S02]  /*a010*/  SEL R31, RZ, 0x4, !P1 ;  /* 0x00000004ff1f7807 */ /* 0x000fc40004800000 */
[----:B------:R-:W-:Y:S02]  /*a020*/  ISETP.NE.U32.AND P5, PT, R6, RZ, PT ;  /* 0x000000ff0600720c */ /* 0x000fe40003fa5070 */
[-C--:B--2---:R-:W-:Y:S01]  /*a030*/  LEA R32, P1, R36, R27.reuse, 0x2 ;  /* 0x0000001b24207211 */ /* 0x084fe200078210ff */
[----:B------:R-:W-:Y:S01]  /*a040*/  IMAD.MOV.U32 R36, RZ, RZ, c[0x0][0x188] ;  /* 0x00006200ff247624 */ /* 0x000fe200078e00ff */
[----:B------:R-:W-:Y:S02]  /*a050*/  SEL R6, RZ, 0x4, !P6 ;  /* 0x00000004ff067807 */ /* 0x000fe40007000000 */
[----:B------:R-:W-:Y:S02]  /*a060*/  LEA R34, P6, R35, R27, 0x2 ;  /* 0x0000001b23227211 */ /* 0x000fe400078c10ff */
[----:B------:R-:W-:Y:S01]  /*a070*/  SEL R35, R31, RZ, !P0 ;  /* 0x000000ff1f237207 */ /* 0x000fe20004000000 */
[----:B------:R-:W-:Y:S02]  /*a080*/  IMAD.X R31, R28, 0x1, R243, P2 ;  /* 0x000000011c1f7824 */ /* 0x000fe400010e06f3 */
[----:B------:R-:W-:Y:S01]  /*a090*/  IMAD R36, R36, 0x16, RZ ;  /* 0x0000001624247824 */ /* 0x000fe200078e02ff */
[----:B------:R-:W-:Y:S01]  /*a0a0*/  SEL R6, R6, RZ, !P0 ;  /* 0x000000ff06067207 */ /* 0x000fe20004000000 */
[C---:B------:R-:W-:Y:S01]  /*a0b0*/  IMAD.X R33, R28.reuse, 0x1, R239, P1 ;  /* 0x000000011c217824 */ /* 0x040fe200008e06ef */
[----:B------:R-:W-:Y:S01]  /*a0c0*/  ISETP.NE.U32.AND P1, PT, R35, RZ, PT ;  /* 0x000000ff2300720c */ /* 0x000fe20003f25070 */
[----:B------:R-:W-:Y:S01]  /*a0d0*/  IMAD.X R35, R28, 0x1, R235, P6 ;  /* 0x000000011c237824 */ /* 0x000fe200030e06eb */
[----:B------:R1:W-:Y:S01]  /*a0e0*/  LDGSTS.E [R29+0x1400], [R30.64], P3 ;  /* 0x014000001e1d7fae */ /* 0x0003e20009921844 */
[----:B------:R-:W-:-:S02]  /*a0f0*/  ISETP.GT.AND P6, PT, R11, 0x26, PT ;  /* 0x000000260b00780c */ /* 0x000fc40003fc4270 */
[----:B------:R-:W-:Y:S01]  /*a100*/  ISETP.NE.U32.AND P2, PT, R6, RZ, PT ;  /* 0x000000ff0600720c */ /* 0x000fe20003f45070 */
[----:B------:R2:W-:Y:S01]  /*a110*/  LDGSTS.E [R29+0x1c00], [R32.64], P5 ;  /* 0x01c00000201d7fae */ /* 0x0005e2000a921844 */
[----:B-1----:R-:W-:Y:S01]  /*a120*/  LEA R30, P3, R36, R27, 0x2 ;  /* 0x0000001b241e7211 */ /* 0x002fe200078610ff */
[----:B------:R-:W-:Y:S01]  /*a130*/  IMAD.MOV.U32 R36, RZ, RZ, c[0x0][0x188] ;  /* 0x00006200ff247624 */ /* 0x000fe200078e00ff */
[----:B------:R-:W-:Y:S01]  /*a140*/  SEL R31, RZ, 0x4, !P6 ;  /* 0x00000004ff1f7807 */ /* 0x000fe20007000000 */
[----:B------:R1:W-:Y:S01]  /*a150*/  LDGSTS.E [R29+0x2400], [R34.64], P4 ;  /* 0x02400000221d7fae */ /* 0x0003e2000a121844 */
[C---:B------:R-:W-:Y:S01]  /*a160*/  ISETP.GT.AND P4, PT, R11.reuse, 0x1e, PT ;  /* 0x0000001e0b00780c */ /* 0x040fe20003f84270 */
[----:B------:R-:W-:Y:S01]  /*a170*/  IMAD R36, R36, 0x1a, RZ ;  /* 0x0000001a24247824 */ /* 0x000fe200078e02ff */
[----:B------:R-:W-:Y:S02]  /*a180*/  ISETP.GT.AND P5, PT, R11, 0x22, PT ;  /* 0x000000220b00780c */ /* 0x000fe40003fa4270 */
[----:B------:R-:W-:-:S02]  /*a190*/  SEL R6, RZ, 0x4, !P4 ;  /* 0x00000004ff067807 */ /* 0x000fc40006000000 */
[----:B--2---:R-:W-:Y:S01]  /*a1a0*/  LEA R32, P6, R36, R27, 0x2 ;  /* 0x0000001b24207211 */ /* 0x004fe200078c10ff */
[----:B------:R-:W-:Y:S01]  /*a1b0*/  IMAD.MOV.U32 R36, RZ, RZ, c[0x0][0x188] ;  /* 0x00006200ff247624 */ /* 0x000fe200078e00ff */
[----:B-1----:R-:W-:Y:S01]  /*a1c0*/  SEL R34, R31, RZ, !P0 ;  /* 0x000000ff1f227207 */ /* 0x002fe20004000000 */
[----:B------:R-:W-:Y:S01]  /*a1d0*/  IMAD.X R31, R28, 0x1, R231, P3 ;  /* 0x000000011c1f7824 */ /* 0x000fe200018e06e7 */
[----:B------:R-:W-:Y:S01]  /*a1e0*/  SEL R33, RZ, 0x4, !P5 ;  /* 0x00000004ff217807 */ /* 0x000fe20006800000 */
[----:B------:R-:W-:Y:S01]  /*a1f0*/  IMAD R36, R36, 0x1e, RZ ;  /* 0x0000001e24247824 */ /* 0x000fe200078e02ff */
[----:B------:R-:W-:Y:S02]  /*a200*/  SEL R6, R6, RZ, !P0 ;  /* 0x000000ff06067207 */ /* 0x000fe40004000000 */
[----:B------:R1:W-:Y:S01]  /*a210*/  LDGSTS.E [R29+0x2c00], [R30.64], P2 ;  /* 0x02c000001e1d7fae */ /* 0x0003e20009121844 */
[----:B------:R-:W-:Y:S02]  /*a220*/  ISETP.GT.AND P2, PT, R11, 0x2a, PT ;  /* 0x0000002a0b00780c */ /* 0x000fe40003f44270 */
[----:B------:R-:W-:Y:S01]  /*a230*/  SEL R33, R33, RZ, !P0 ;  /* 0x000000ff21217207 */ /* 0x000fe20004000000 */
[----:B------:R-:W-:Y:S01]  /*a240*/  IMAD.MOV.U32 R37, RZ, RZ, c[0x0][0x188] ;  /* 0x00006200ff257624 */ /* 0x000fe200078e00ff */
[----:B------:R-:W-:-:S02]  /*a250*/  ISETP.NE.U32.AND P5, PT, R6, RZ, PT ;  /* 0x000000ff0600720c */ /* 0x000fc40003fa5070 */
        /* <DEDUP_REMOVED lines=11> */
[----:B------:R-:W-:-:S02]  /*a310*/  LEA R34, P6, R36, R27, 0x2 ;  /* 0x0000001b24227211 */ /* 0x000fc400078c10ff */
[----:B------:R-:W-:Y:S01]  /*a320*/  SEL R35, R31, RZ, !P0 ;  /* 0x000000ff1f237207 */ /* 0x000fe20004000000 */
[----:B------:R-:W-:Y:S01]  /*a330*/  IMAD.MOV.U32 R36, RZ, RZ, c[0x0][0x188] ;  /* 0x00006200ff247624 */ /* 0x000fe200078e00ff */
[----:B-1----:R-:W-:Y:S01]  /*a340*/  LEA R32, P1, R37, R27, 0x2 ;  /* 0x0000001b25207211 */ /* 0x002fe200078210ff */
[----:B------:R-:W-:-:S04]  /*a350*/  IMAD.X R31, R28, 0x1, R223, P2 ;  /* 0x000000011c1f7824 */ /* 0x000fc800010e06df */
[C---:B------:R-:W-:Y:S01]  /*a360*/  IMAD.X R33, R28.reuse, 0x1, R219, P1 ;  /* 0x000000011c217824 */ /* 0x040fe200008e06db */
[----:B------:R-:W-:Y:S01]  /*a370*/  ISETP.NE.U32.AND P1, PT, R35, RZ, PT ;  /* 0x000000ff2300720c */ /* 0x000fe20003f25070 */
[----:B------:R-:W-:Y:S01]  /*a380*/  IMAD.X R35, R28, 0x1, R215, P6 ;  /* 0x000000011c237824 */ /* 0x000fe200030e06d7 */
[----:B------:R-:W-:Y:S01]  /*a390*/  SEL R6, R6, RZ, !P0 ;  /* 0x000000ff06067207 */ /* 0x000fe20004000000 */
[----:B------:R-:W-:Y:S01]  /*a3a0*/  IMAD R36, R36, 0x2a, RZ ;  /* 0x0000002a24247824 */ /* 0x000fe200078e02ff */
[----:B------:R1:W-:Y:S01]  /*a3b0*/  LDGSTS.E [R29+0x3c00], [R30.64], P5 ;  /* 0x03c000001e1d7fae */ /* 0x0003e2000a921844 */
[----:B------:R-:W-:-:S03]  /*a3c0*/  ISETP.GT.AND P6, PT, R11, 0x3a, PT ;  /* 0x0000003a0b00780c */ /* 0x000fc60003fc4270 */
[----:B------:R2:W-:Y:S01]  /*a3d0*/  LDGSTS.E [R29+0x4400], [R32.64], P4 ;  /* 0x04400000201d7fae */ /* 0x0005e2000a121844 */
[----:B------:R-:W-:-:S03]  /*a3e0*/  ISETP.NE.U32.AND P2, PT, R6, RZ, PT ;  /* 0x000000ff0600720c */ /* 0x000fc60003f45070 */
[----:B------:R3:W-:Y:S01]  /*a3f0*/  LDGSTS.E [R29+0x4c00], [R34.64], P3 ;  /* 0x04c00000221d7fae */ /* 0x0007e20009921844 */
[----:B-1----:R-:W-:Y:S01]  /*a400*/  LEA R30, P3, R36, R27, 0x2 ;  /* 0x0000001b241e7211 */ /* 0x002fe200078610ff */
[----:B------:R-:W-:Y:S01]  /*a410*/  IMAD.MOV.U32 R36, RZ, RZ, c[0x0][0x188] ;  /* 0x00006200ff247624 */ /* 0x000fe200078e00ff */
[----:B------:R-:W-:Y:S02]  /*a420*/  SEL R31, RZ, 0x4, !P6 ;  /* 0x00000004ff1f7807 */ /* 0x000fe40007000000 */
[C---:B------:R-:W-:Y:S01]  /*a430*/  ISETP.GT.AND P4, PT, R11.reuse, 0x32, PT ;  /* 0x000000320b00780c */ /* 0x040fe20003f84270 */
[----:B------:R-:W-:Y:S01]  /*a440*/  IMAD R36, R36, 0x2e, RZ ;  /* 0x0000002e24247824 */ /* 0x000fe200078e02ff */
[----:B------:R-:W-:Y:S02]  /*a450*/  ISETP.GT.AND P5, PT, R11, 0x36, PT ;  /* 0x000000360b00780c */ /* 0x000fe40003fa4270 */
[----:B---3--:R-:W-:Y:S01]  /*a460*/  SEL R34, R31, RZ, !P0 ;  /* 0x000000ff1f227207 */ /* 0x008fe20004000000 */
[----:B------:R-:W-:Y:S01]  /*a470*/  IMAD.X R31, R28, 0x1, R211, P3 ;  /* 0x000000011c1f7824 */ /* 0x000fe200018e06d3 */
[----:B------:R-:W-:-:S02]  /*a480*/  SEL R6, RZ, 0x4, !P4 ;  /* 0x00000004ff067807 */ /* 0x000fc40006000000 */
[----:B--2---:R-:W-:Y:S01]  /*a490*/  LEA R32, P6, R36, R27, 0x2 ;  /* 0x0000001b24207211 */ /* 0x004fe200078c10ff */
[----:B------:R-:W-:Y:S01]  /*a4a0*/  IMAD.MOV.U32 R36, RZ, RZ, c[0x0][0x188] ;  /* 0x00006200ff247624 */ /* 0x000fe200078e00ff */
[----:B------:R-:W-:Y:S01]  /*a4b0*/  SEL R33, RZ, 0x4, !P5 ;  /* 0x00000004ff217807 */ /* 0x000fe20006800000 */
[----:B------:R1:W-:Y:S01]  /*a4c0*/  LDGSTS.E [R29+0x5400], [R30.64], P2 ;  /* 0x054000001e1d7fae */ /* 0x0003e20009121844 */
[----:B------:R-:W-:Y:S01]  /*a4d0*/  SEL R6, R6, RZ, !P0 ;  /* 0x000000ff06067207 */ /* 0x000fe20004000000 */
[----:B------:R-:W-:Y:S01]  /*a4e0*/  IMAD R36, R36, 0x32, RZ ;  /* 0x0000003224247824 */ /* 0x000fe200078e02ff */
        /* <DEDUP_REMOVED lines=32> */
[----:B------:R-:W-:-:S03]  /*a6f0*/  SEL R31, RZ, 0x4, !P6 ;  /* 0x00000004ff1f7807 */ /* 0x000fc60007000000 */
[----:B------:R-:W-:Y:S01]  /*a700*/  IMAD R36, R36, 0x3, RZ ;  /* 0x0000000324247824 */ /* 0x000fe200078e02ff */
[----:B------:R-:W-:Y:S02]  /*a710*/  ISETP.GT.AND P5, PT, R11, 0xb, PT ;  /* 0x0000000b0b00780c */ /* 0x000fe40003fa4270 */
[----:B---3--:R-:W-:Y:S01]  /*a720*/  SEL R34, R31, RZ, !P0 ;  /* 0x000000ff1f227207 */ /* 0x008fe20004000000 */
[----:B------:R-:W-:Y:S01]  /*a730*/  IMAD.X R31, R28, 0x1, R191, P3 ;  /* 0x000000011c1f7824 */ /* 0x000fe200018e06bf */
[C---:B------:R-:W-:Y:S02]  /*a740*/  ISETP.GT.AND P4, PT, R11.reuse, 0x7, PT ;  /* 0x000000070b00780c */ /* 0x040fe40003f84270 */
[----:B--2---:R-:W-:Y:S01]  /*a750*/  LEA R32, P6, R36, R27, 0x2 ;  /* 0x0000001b24207211 */ /* 0x004fe200078c10ff */
[----:B------:R-:W-:Y:S01]  /*a760*/  IMAD.MOV.U32 R36, RZ, RZ, c[0x0][0x188] ;  /* 0x00006200ff247624 */ /* 0x000fe200078e00ff */
[----:B------:R-:W-:Y:S01]  /*a770*/  SEL R33, RZ, 0x4, !P5 ;  /* 0x00000004ff217807 */ /* 0x000fe20006800000 */
[----:B------:R1:W-:Y:S01]  /*a780*/  LDGSTS.E [R29+0x7c00], [R30.64], P2 ;  /* 0x07c000001e1d7fae */ /* 0x0003e20009121844 */
[----:B------:R-:W-:Y:S01]  /*a790*/  SEL R6, RZ, 0x4, !P4 ;  /* 0x00000004ff067807 */ /* 0x000fe20006000000 */
[----:B------:R-:W-:Y:S01]  /*a7a0*/  IMAD R36, R36, 0x7, RZ ;  /* 0x0000000724247824 */ /* 0x000fe200078e02ff */
[----:B------:R-:W-:-:S02]  /*a7b0*/  ISETP.GT.AND P2, PT, R11, 0x13, PT ;  /* 0x000000130b00780c */ /* 0x000fc40003f44270 */
[----:B------:R-:W-:Y:S02]  /*a7c0*/  SEL R33, R33, RZ, !P0 ;  /* 0x000000ff21217207 */ /* 0x000fe40004000000 */
[----:B------:R-:W-:Y:S01]  /*a7d0*/  SEL R6, R6, RZ, !P0 ;  /* 0x000000ff06067207 */ /* 0x000fe20004000000 */
[----:B------:R-:W-:Y:S01]  /*a7e0*/  IMAD.MOV.U32 R37, RZ, RZ, c[0x0][0x188] ;  /* 0x00006200ff257624 */ /* 0x000fe200078e00ff */
[----:B------:R-:W-:Y:S01]  /*a7f0*/  ISETP.NE.U32.AND P4, PT, R33, RZ, PT ;  /* 0x000000ff2100720c */ /* 0x000fe20003f85070 */
[----:B------:R-:W-:Y:S01]  /*a800*/  IMAD.X R33, R28, 0x1, R250, P6 ;  /* 0x000000011c217824 */ /* 0x000fe200030e06fa */
[----:B-1----:R-:W-:Y:S02]  /*a810*/  SEL R29, RZ, 0x4, !P2 ;  /* 0x00000004ff1d7807 */ /* 0x002fe40005000000 */
[----:B------:R-:W-:Y:S01]  /*a820*/  LEA R30, P2, R36, R27, 0x2 ;  /* 0x0000001b241e7211 */ /* 0x000fe200078410ff */
[----:B------:R-:W-:Y:S01]  /*a830*/  IMAD.MOV.U32 R36, RZ, RZ, c[0x0][0x188] ;  /* 0x00006200ff247624 */ /* 0x000fe200078e00ff */
[----:B------:R-:W-:Y:S01]  /*a840*/  ISETP.NE.U32.AND P5, PT, R6, RZ, PT ;  /* 0x000000ff0600720c */ /* 0x000fe20003fa5070 */
[----:B------:R-:W-:Y:S01]  /*a850*/  IMAD R6, R5, 0x8000, R188 ;  /* 0x0000800005067824 */ /* 0x000fe200078e02bc */
[----:B------:R-:W-:Y:S01]  /*a860*/  ISETP.GT.AND P6, PT, R11, 0x17, PT ;  /* 0x000000170b00780c */ /* 0x000fe20003fc4270 */
[----:B------:R-:W-:-:S02]  /*a870*/  IMAD R37, R37, 0xb, RZ ;  /* 0x0000000b25257824 */ /* 0x000fc400078e02ff */
[----:B------:R-:W-:Y:S01]  /*a880*/  IMAD R36, R36, 0xf, RZ ;  /* 0x0000000f24247824 */ /* 0x000fe200078e02ff */
[----:B------:R-:W-:Y:S01]  /*a890*/  SEL R31, RZ, 0x4, !P6 ;  /* 0x00000004ff1f7807 */ /* 0x000fe20007000000 */
[----:B------:R1:W-:Y:S01]  /*a8a0*/  LDGSTS.E [R6+0x600], [R32.64], P1 ;  /* 0x0060000020067fae */ /* 0x0003e20008921844 */
[----:B------:R-:W-:Y:S02]  /*a8b0*/  ISETP.NE.U32.AND P3, PT, R34, RZ, PT ;  /* 0x000000ff2200720c */ /* 0x000fe40003f65070 */
[-C--:B------:R-:W-:Y:S02]  /*a8c0*/  LEA R34, P6, R36, R27.reuse, 0x2 ;  /* 0x0000001b24227211 */ /* 0x080fe400078c10ff */
        /* <DEDUP_REMOVED lines=44> */
[----:B------:R-:W-:Y:S01]  /*ab90*/  LEA R34, P1, R36, R27, 0x2 ;  /* 0x0000001b24227211 */ /* 0x000fe200078210ff */
[----:B------:R-:W2:Y:S01]  /*aba0*/  S2R R135, SR_TID.X ;  /* 0x0000000000877919 */ /* 0x000ea20000002100 */
        /* <DEDUP_REMOVED lines=8> */
[----:B------:R-:W-:Y:S01]  /*ac30*/  IMAD.X R35, R28, 0x1, R218, P1 ;  /* 0x000000011c237824 */ /* 0x000fe200008e06da */
[----:B------:R-:W-:Y:S01]  /*ac40*/  ISETP.GT.AND P5, PT, R11, 0x33, PT ;  /* 0x000000330b00780c */ /* 0x000fe20003fa4270 */
[----:B------:R-:W-:Y:S01]  /*ac50*/  IMAD R37, R37, 0x27, RZ ;  /* 0x0000002725257824 */ /* 0x000fe200078e02ff */
[----:B------:R-:W-:Y:S01]  /*ac60*/  ISETP.NE.U32.AND P2, PT, R29, RZ, PT ;  /* 0x000000ff1d00720c */ /* 0x000fe20003f45070 */
[----:B------:R1:W-:Y:S01]  /*ac70*/  LDGSTS.E [R6+0x3e00], [R32.64], P4 ;  /* 0x03e0000020067fae */ /* 0x0003e2000a121844 */
[----:B---3--:R-:W-:Y:S01]  /*ac80*/  SEL R31, RZ, 0x4, !P5 ;  /* 0x00000004ff1f7807 */ /* 0x008fe20006800000 */
[----:B------:R-:W-:Y:S02]  /*ac90*/  IMAD.MOV.U32 R36, RZ, RZ, c[0x0][0x188] ;  /* 0x00006200ff247624 */ /* 0x000fe400078e00ff */
[----:B------:R3:W-:Y:S01]  /*aca0*/  LDGSTS.E [R6+0x4600], [R34.64], P3 ;  /* 0x0460000022067fae */ /* 0x0007e20009921844 */
[----:B------:R-:W-:-:S02]  /*acb0*/  LEA R30, P3, R37, R27, 0x2 ;  /* 0x0000001b251e7211 */ /* 0x000fc400078610ff */
[C---:B------:R-:W-:Y:S01]  /*acc0*/  ISETP.GT.AND P4, PT, R11.reuse, 0x2f, PT ;  /* 0x0000002f0b00780c */ /* 0x040fe20003f84270 */
[----:B------:R-:W-:Y:S01]  /*acd0*/  IMAD R36, R36, 0x2b, RZ ;  /* 0x0000002b24247824 */ /* 0x000fe200078e02ff */
[----:B------:R-:W-:Y:S02]  /*ace0*/  ISETP.GT.AND P1, PT, R11, 0x37, PT ;  /* 0x000000370b00780c */ /* 0x000fe40003f24270 */
[----:B------:R-:W-:Y:S02]  /*acf0*/  SEL R29, RZ, 0x4, !P4 ;  /* 0x00000004ff1d7807 */ /* 0x000fe40006000000 */
[----:B---3--:R-:W-:Y:S01]  /*ad00*/  SEL R34, R31, RZ, !P0 ;  /* 0x000000ff1f227207 */ /* 0x008fe20004000000 */
[----:B------:R-:W-:Y:S01]  /*ad10*/  IMAD.X R31, R28, 0x1, R214, P3 ;  /* 0x000000011c1f7824 */ /* 0x000fe200018e06d6 */
[----:B-1----:R-:W-:Y:S02]  /*ad20*/  LEA R32, P4, R36, R27, 0x2 ;  /* 0x0000001b24207211 */ /* 0x002fe400078810ff */
[----:B------:R-:W-:-:S02]  /*ad30*/  SEL R33, RZ, 0x4, !P1 ;  /* 0x00000004ff217807 */ /* 0x000fc40004800000 */
[----:B------:R-:W-:Y:S01]  /*ad40*/  SEL R29, R29, RZ, !P0 ;  /* 0x000000ff1d1d7207 */ /* 0x000fe20004000000 */
[----:B------:R1:W-:Y:S01]  /*ad50*/  LDGSTS.E [R6+0x4e00], [R30.64], P2 ;  /* 0x04e000001e067fae */ /* 0x0003e20009121844 */
[----:B------:R-:W-:Y:S02]  /*ad60*/  ISETP.GT.AND P2, PT, R11, 0x3b, PT ;  /* 0x0000003b0b00780c */ /* 0x000fe40003f44270 */
[----:B--2---:R-:W-:Y:S02]  /*ad70*/  LOP3.LUT R36, R135, 0x3f, RZ, 0xc0, !PT ;  /* 0x0000003f87247812 */ /* 0x004fe400078ec0ff */
[----:B------:R-:W-:Y:S01]  /*ad80*/  SEL R35, R33, RZ, !P0 ;  /* 0x000000ff21237207 */ /* 0x000fe20004000000 */
[----:B------:R-:W-:Y:S01]  /*ad90*/  IMAD.X R33, R28, 0x1, R210, P4 ;  /* 0x000000011c217824 */ /* 0x000fe200020e06d2 */
[----:B------:R-:W-:Y:S02]  /*ada0*/  ISETP.NE.U32.AND P1, PT, R29, RZ, PT ;  /* 0x000000ff1d00720c */ /* 0x000fe40003f25070 */
[----:B------:R-:W-:-:S02]  /*adb0*/  SEL R29, RZ, 0x4, !P2 ;  /* 0x00000004ff1d7807 */ /* 0x000fc40005000000 */
[----:B------:R-:W-:Y:S01]  /*adc0*/  ISETP.GE.AND P2, PT, R36, R11, PT ;  /* 0x0000000b2400720c */ /* 0x000fe20003f46270 */
[----:B------:R-:W-:Y:S01]  /*add0*/  IMAD.MOV.U32 R36, RZ, RZ, c[0x0][0x188] ;  /* 0x00006200ff247624 */ /* 0x000fe200078e00ff */
[----:B------:R2:W-:Y:S01]  /*ade0*/  LDGSTS.E [R6+0x5600], [R32.64], P6 ;  /* 0x0560000020067fae */ /* 0x0005e2000b121844 */
[----:B------:R-:W-:Y:S01]  /*adf0*/  IMAD.MOV.U32 R37, RZ, RZ, c[0x0][0x188] ;  /* 0x00006200ff257624 */ /* 0x000fe200078e00ff */
[----:B------:R-:W-:Y:S01]  /*ae00*/  ISETP.GT.AND P6, PT, R11, 0x3f, PT ;  /* 0x0000003f0b00780c */ /* 0x000fe20003fc4270 */
[----:B------:R-:W-:Y:S01]  /*ae10*/  IMAD R36, R36, 0x33, RZ ;  /* 0x0000003324247824 */ /* 0x000fe200078e02ff */
[----:B------:R-:W-:Y:S01]  /*ae20*/  ISETP.NE.U32.AND P3, PT, R34, RZ, PT ;  /* 0x000000ff2200720c */ /* 0x000fe20003f65070 */
[----:B------:R-:W-:Y:S01]  /*ae30*/  IMAD R37, R37, 0x2f, RZ ;  /* 0x0000002f25257824 */ /* 0x000fe200078e02ff */
[----:B------:R-:W-:Y:S02]  /*ae40*/  SEL R34, RZ, 0x4, !P6 ;  /* 0x00000004ff227807 */ /* 0x000fe40007000000 */
[----:B------:R-:W-:-:S02]  /*ae50*/  ISETP.NE.U32.AND P4, PT, R35, RZ, PT ;  /* 0x000000ff2300720c */ /* 0x000fc40003f85070 */
[-C--:B--2---:R-:W-:Y:S01]  /*ae60*/  LEA R32, P6, R36, R27.reuse, 0x2 ;  /* 0x0000001b24207211 */ /* 0x084fe200078c10ff */
[----:B------:R-:W-:Y:S01]  /*ae70*/  IMAD.MOV.U32 R36, RZ, RZ, c[0x0][0x188] ;  /* 0x00006200ff247624 */ /* 0x000fe200078e00ff */
[----:B-1----:R-:W-:Y:S02]  /*ae80*/  LEA R30, P5, R37, R27, 0x2 ;  /* 0x0000001b251e7211 */ /* 0x002fe400078a10ff */
[----:B------:R-:W-:Y:S01]  /*ae90*/  SEL R34, R34, RZ, !P0 ;  /* 0x000000ff22227207 */ /* 0x000fe20004000000 */
[----:B------:R-:W-:Y:S01]  /*aea0*/  IMAD R36, R36, 0x37, RZ ;  /* 0x0000003724247824 */ /* 0x000fe200078e02ff */
[----:B------:R-:W-:Y:S01]  /*aeb0*/  SEL R35, RZ, 0x4, P2 ;  /* 0x00000004ff237807 */ /* 0x000fe20001000000 */
[----:B------:R-:W-:Y:S01]  /*aec0*/  IMAD.MOV.U32 R37, RZ, RZ, c[0x0][0x188] ;  /* 0x00006200ff257624 */ /* 0x000fe200078e00ff */
[----:B------:R-:W-:Y:S01]  /*aed0*/  SEL R29, R29, RZ, !P0 ;  /* 0x000000ff1d1d7207 */ /* 0x000fe20004000000 */
[----:B------:R-:W-:Y:S01]  /*aee0*/  IMAD.X R31, R28, 0x1, R206, P5 ;  /* 0x000000011c1f7824 */ /* 0x000fe200028e06ce */
[----:B------:R-:W-:-:S02]  /*aef0*/  ISETP.NE.U32.AND P2, PT, R34, RZ, PT ;  /* 0x000000ff2200720c */ /* 0x000fc40003f45070 */
[----:B------:R-:W-:Y:S01]  /*af00*/  SEL R35, R35, RZ, !P0 ;  /* 0x000000ff23237207 */ /* 0x000fe20004000000 */
[----:B------:R-:W-:Y:S01]  /*af10*/  IMAD R37, R37, 0x3b, RZ ;  /* 0x0000003b25257824 */ /* 0x000fe200078e02ff */
[-C--:B------:R-:W-:Y:S01]  /*af20*/  LEA R34, P0, R36, R27.reuse, 0x2 ;  /* 0x0000001b24227211 */ /* 0x080fe200078010ff */
[----:B------:R-:W-:Y:S01]  /*af30*/  IMAD.MOV.U32 R36, RZ, RZ, c[0x0][0x188] ;  /* 0x00006200ff247624 */ /* 0x000fe200078e00ff */
[----:B------:R-:W-:Y:S01]  /*af40*/  ISETP.NE.U32.AND P5, PT, R29, RZ, PT ;  /* 0x000000ff1d00720c */ /* 0x000fe20003fa5070 */
[----:B------:R-:W-:Y:S01]  /*af50*/  IMAD.X R33, R28, 0x1, R202, P6 ;  /* 0x000000011c217824 */ /* 0x000fe200030e06ca */
[----:B------:R1:W-:Y:S01]  /*af60*/  LDGSTS.E [R6+0x5e00], [R30.64], P1 ;  /* 0x05e000001e067fae */ /* 0x0003e20008921844 */
[----:B------:R-:W-:Y:S01]  /*af70*/  ISETP.NE.U32.AND P1, PT, R35, RZ, PT ;  /* 0x000000ff2300720c */ /* 0x000fe20003f25070 */
[----:B------:R-:W-:Y:S02]  /*af80*/  IMAD R36, R36, 0x3f, RZ ;  /* 0x0000003f24247824 */ /* 0x000fe400078e02ff */
[----:B------:R-:W-:Y:S01]  /*af90*/  IMAD.X R35, R28, 0x1, R198, P0 ;  /* 0x000000011c237824 */ /* 0x000fe200000e06c6 */
[----:B------:R2:W-:Y:S04]  /*afa0*/  LDGSTS.E [R6+0x6600], [R32.64], P3 ;  /* 0x0660000020067fae */ /* 0x0005e80009921844 */
[----:B------:R3:W-:Y:S01]  /*afb0*/  LDGSTS.E [R6+0x6e00], [R34.64], P4 ;  /* 0x06e0000022067fae */ /* 0x0007e2000a121844 */
[----:B-1----:R-:W-:-:S02]  /*afc0*/  LEA R30, P6, R37, R27, 0x2 ;  /* 0x0000001b251e7211 */ /* 0x002fc400078c10ff */
[----:B--2---:R-:W-:-:S03]  /*afd0*/  LEA R32, P0, R36, R27, 0x2 ;  /* 0x0000001b24207211 */ /* 0x004fc600078010ff */
[----:B------:R-:W-:Y:S01]  /*afe0*/  IMAD.X R31, R28, 0x1, R194, P6 ;  /* 0x000000011c1f7824 */ /* 0x000fe200030e06c2 */
[----:B---3--:R-:W-:Y:S01]  /*aff0*/  IADD3 R34, P3, R2, R184, RZ ;  /* 0x000000b802227210 */ /* 0x008fe20007f7e0ff */
[----:B------:R-:W-:-:S03]  /*b000*/  IMAD.X R33, R28, 0x1, R189, P0 ;  /* 0x000000011c217824 */ /* 0x000fc600000e06bd */
[----:B------:R1:W-:Y:S01]  /*b010*/  LDGSTS.E [R6+0x7600], [R30.64], P5 ;  /* 0x076000001e067fae */ /* 0x0003e2000a921844 */
[----:B------:R-:W-:Y:S02]  /*b020*/  IMAD R29, R5, 0x4000, R3 ;  /* 0x00004000051d7824 */ /* 0x000fe400078e0203 */
[----:B------:R-:W-:Y:S01]  /*b030*/  IMAD.X R35, R183, 0x1, R8, P3 ;  /* 0x00000001b7237824 */ /* 0x000fe200018e0608 */
[----:B------:R2:W-:Y:S04]  /*b040*/  LDGSTS.E [R6+0x7e00], [R32.64], P2 ;  /* 0x07e0000020067fae */ /* 0x0005e80009121844 */
[----:B------:R-:W0:Y:S01]  /*b050*/  LDGDEPBAR ;  /* 0x00000000000079af */ /* 0x000e220000000000 */
[----:B-1----:R-:W-:-:S03]  /*b060*/  IADD3 R30, P0, R2, R176, RZ ;  /* 0x000000b0021e7210 */ /* 0x002fc60007f1e0ff */
[----:B------:R1:W-:Y:S01]  /*b070*/  LDGSTS.E [R29+0x10000], [R34.64], P1 ;  /* 0x10000000221d7fae */ /* 0x0003e20008921844 */
[----:B--2---:R-:W-:Y:S01]  /*b080*/  IADD3 R32, P2, R2, R168, RZ ;  /* 0x000000a802207210 */ /* 0x004fe20007f5e0ff */
[----:B------:R-:W-:-:S04]  /*b090*/  IMAD.X R31, R175, 0x1, R8, P0 ;  /* 0x00000001af1f7824 */ /* 0x000fc800000e0608 */
[----:B------:R-:W-:Y:S01]  /*b0a0*/  IMAD.X R33, R167, 0x1, R8, P2 ;  /* 0x00000001a7217824 */ /* 0x000fe200010e0608 */
[----:B------:R2:W-:Y:S01]  /*b0b0*/  LDGSTS.E [R29+0x10800], [R30.64], P1 ;  /* 0x108000001e1d7fae */ /* 0x0005e20008921844 */
[----:B-1----:R-:W-:-:S03]  /*b0c0*/  IADD3 R34, P0, R2, R160, RZ ;  /* 0x000000a002227210 */ /* 0x002fc60007f1e0ff */
[----:B------:R1:W-:Y:S02]  /*b0d0*/  LDGSTS.E [R29+0x11000], [R32.64], P1 ;  /* 0x11000000201d7fae */ /* 0x0003e40008921844 */
[----:B------:R-:W-:Y:S01]  /*b0e0*/  IMAD.X R35, R159, 0x1, R8, P0 ;  /* 0x000000019f237824 */ /* 0x000fe200000e0608 */
[----:B--2---:R-:W-:-:S04]  /*b0f0*/  IADD3 R30, P2, R2, R152, RZ ;  /* 0x00000098021e7210 */ /* 0x004fc80007f5e0ff */
[----:B------:R2:W-:Y:S01]  /*b100*/  LDGSTS.E [R29+0x11800], [R34.64], P1 ;  /* 0x11800000221d7fae */ /* 0x0005e20008921844 */
[----:B-1----:R-:W-:Y:S01]  /*b110*/  IADD3 R32, P0, R2, R144, RZ ;  /* 0x0000009002207210 */ /* 0x002fe20007f1e0ff */
[----:B------:R-:W-:-:S04]  /*b120*/  IMAD.X R31, R151, 0x1, R8, P2 ;  /* 0x00000001971f7824 */ /* 0x000fc800010e0608 */
[----:B------:R-:W-:Y:S01]  /*b130*/  IMAD.X R33, R143, 0x1, R8, P0 ;  /* 0x000000018f217824 */ /* 0x000fe200000e0608 */
[----:B------:R1:W-:Y:S01]  /*b140*/  LDGSTS.E [R29+0x12000], [R30.64], P1 ;  /* 0x120000001e1d7fae */ /* 0x0003e20008921844 */
[----:B--2---:R-:W-:-:S03]  /*b150*/  IADD3 R34, P2, R2, R136, RZ ;  /* 0x0000008802227210 */ /* 0x004fc60007f5e0ff */
[----:B------:R2:W-:Y:S02]  /*b160*/  LDGSTS.E [R29+0x12800], [R32.64], P1 ;  /* 0x12800000201d7fae */ /* 0x0005e40008921844 */
[----:B------:R-:W-:Y:S01]  /*b170*/  IMAD.X R35, R26, 0x1, R8, P2 ;  /* 0x000000011a237824 */ /* 0x000fe200010e0608 */
[----:B-1----:R-:W-:-:S04]  /*b180*/  IADD3 R30, P3, R2, R15, RZ ;  /* 0x0000000f021e7210 */ /* 0x002fc80007f7e0ff */
[----:B------:R1:W-:Y:S01]  /*b190*/  LDGSTS.E [R29+0x13000], [R34.64], P1 ;  /* 0x13000000221d7fae */ /* 0x0003e20008921844 */
[----:B------:R-:W-:Y:S02]  /*b1a0*/  LOP3.LUT R36, R3, 0x20, RZ, 0x3c, !PT ;  /* 0x0000002003247812 */ /* 0x000fe400078e3cff */
[----:B--2---:R-:W-:Y:S01]  /*b1b0*/  IADD3 R32, P0, R2, R182, RZ ;  /* 0x000000b602207210 */ /* 0x004fe20007f1e0ff */
[----:B------:R-:W-:Y:S02]  /*b1c0*/  IMAD.X R31, R22, 0x1, R8, P3 ;  /* 0x00000001161f7824 */ /* 0x000fe400018e0608 */
[----:B------:R-:W-:Y:S02]  /*b1d0*/  IMAD R6, R5, 0x4000, R36 ;  /* 0x0000400005067824 */ /* 0x000fe400078e0224 */
        /* <DEDUP_REMOVED lines=16> */
[----:B--2---:R-:W-:Y:S01]  /*b2e0*/  IADD3 R32, P0, R2, R18, RZ ;  /* 0x0000001202207210 */ /* 0x004fe20007f1e0ff */
[----:B------:R-:W-:Y:S01]  /*b2f0*/  IMAD.X R31, R141, 0x1, R8, P2 ;  /* 0x000000018d1f7824 */ /* 0x000fe200010e0608 */
[----:B------:R-:W-:-:S03]  /*b300*/  LOP3.LUT R36, R3, 0x40, RZ, 0x3c, !PT ;  /* 0x0000004003247812 */ /* 0x000fc600078e3cff */
[----:B------:R-:W-:Y:S01]  /*b310*/  IMAD.X R33, R25, 0x1, R8, P0 ;  /* 0x0000000119217824 */ /* 0x000fe200000e0608 */
[----:B------:R2:W-:Y:S01]  /*b320*/  LDGSTS.E [R6+0x12a00], [R30.64], P1 ;  /* 0x12a000001e067fae */ /* 0x0005e20008921844 */
[----:B-1----:R-:W-:-:S03]  /*b330*/  IADD3 R34, P2, R2, R14, RZ ;  /* 0x0000000e02227210 */ /* 0x002fc60007f5e0ff */
[----:B------:R1:W-:Y:S02]  /*b340*/  LDGSTS.E [R6+0x13200], [R32.64], P1 ;  /* 0x1320000020067fae */ /* 0x0003e40008921844 */
[----:B------:R-:W-:Y:S01]  /*b350*/  IMAD.X R35, R21, 0x1, R8, P2 ;  /* 0x0000000115237824 */ /* 0x000fe200010e0608 */
[----:B--2---:R-:W-:Y:S01]  /*b360*/  IADD3 R30, P0, R2, R180, RZ ;  /* 0x000000b4021e7210 */ /* 0x004fe20007f1e0ff */
[----:B------:R-:W-:-:S03]  /*b370*/  IMAD R29, R5, 0x4000, R36 ;  /* 0x00004000051d7824 */ /* 0x000fc600078e0224 */
        /* <DEDUP_REMOVED lines=19> */
[----:B------:R-:W-:Y:S02]  /*b4b0*/  LOP3.LUT R36, R3, 0x60, RZ, 0x3c, !PT ;  /* 0x0000006003247812 */ /* 0x000fe400078e3cff */
[----:B-1----:R-:W-:Y:S01]  /*b4c0*/  IADD3 R32, P2, R2, R13, RZ ;  /* 0x0000000d02207210 */ /* 0x002fe20007f5e0ff */
[----:B------:R-:W-:Y:S02]  /*b4d0*/  IMAD.X R31, R24, 0x1, R8, P0 ;  /* 0x00000001181f7824 */ /* 0x000fe400000e0608 */
[----:B------:R-:W-:Y:S02]  /*b4e0*/  IMAD R6, R5, 0x4000, R36 ;  /* 0x0000400005067824 */ /* 0x000fe400078e0224 */
        /* <DEDUP_REMOVED lines=16> */
[C---:B------:R-:W-:Y:S02]  /*b5f0*/  IADD3 R36, P3, R2.reuse, R4, RZ ;  /* 0x0000000402247210 */ /* 0x040fe40007f7e0ff */
[C---:B-1----:R-:W-:Y:S01]  /*b600*/  IADD3 R32, P2, R2.reuse, R138, RZ ;  /* 0x0000008a02207210 */ /* 0x042fe20007f5e0ff */
[--C-:B------:R-:W-:Y:S01]  /*b610*/  IMAD.X R31, R145, 0x1, R8.reuse, P0 ;  /* 0x00000001911f7824 */ /* 0x100fe200000e0608 */
[----:B------:R-:W-:Y:S01]  /*b620*/  IADD3 R17, P5, R17, R10, RZ ;  /* 0x0000000a11117210 */ /* 0x000fe20007fbe0ff */
[--C-:B------:R-:W-:Y:S02]  /*b630*/  IMAD.X R37, R19, 0x1, R8.reuse, P3 ;  /* 0x0000000113257824 */ /* 0x100fe400018e0608 */
[--C-:B------:R-:W-:Y:S01]  /*b640*/  IMAD.X R33, R137, 0x1, R8.reuse, P2 ;  /* 0x0000000189217824 */ /* 0x100fe200010e0608 */
[----:B------:R1:W-:Y:S01]  /*b650*/  LDGSTS.E [R6+0x12600], [R30.64], P1 ;  /* 0x126000001e067fae */ /* 0x0003e20008921844 */
[----:B--2---:R-:W-:Y:S01]  /*b660*/  IADD3 R34, P0, R2, R16, RZ ;  /* 0x0000001002227210 */ /* 0x004fe20007f1e0ff */
[--C-:B------:R-:W-:Y:S01]  /*b670*/  IMAD.X R24, R24, 0x1, R9.reuse, P5 ;  /* 0x0000000118187824 */ /* 0x100fe200028e0609 */
[-C--:B------:R-:W-:Y:S01]  /*b680*/  IADD3 R146, P5, R146, R10.reuse, RZ ;  /* 0x0000000a92927210 */ /* 0x080fe20007fbe0ff */
[----:B------:R1:W-:Y:S02]  /*b690*/  LDGSTS.E [R6+0x12e00], [R32.64], P1 ;  /* 0x12e0000020067fae */ /* 0x0003e40008921844 */
[----:B------:R-:W-:Y:S01]  /*b6a0*/  IMAD.X R35, R23, 0x1, R8, P0 ;  /* 0x0000000117237824 */ /* 0x000fe200000e0608 */
[-C--:B------:R-:W-:Y:S01]  /*b6b0*/  IADD3 R4, P0, R4, R10.reuse, RZ ;  /* 0x0000000a04047210 */ /* 0x080fe20007f1e0ff */
[----:B------:R-:W-:Y:S01]  /*b6c0*/  IMAD.X R145, R145, 0x1, R9, P5 ;  /* 0x0000000191917824 */ /* 0x000fe200028e0609 */
[----:B------:R-:W-:-:S02]  /*b6d0*/  IADD3 R14, P2, R14, R10, RZ ;  /* 0x0000000a0e0e7210 */ /* 0x000fc40007f5e0ff */
[----:B------:R1:W-:Y:S01]  /*b6e0*/  LDGSTS.E [R6+0x13600], [R34.64], P1 ;  /* 0x1360000022067fae */ /* 0x0003e20008921844 */
[-C--:B------:R-:W-:Y:S02]  /*b6f0*/  IADD3 R15, P3, R15, R10.reuse, RZ ;  /* 0x0000000a0f0f7210 */ /* 0x080fe40007f7e0ff */
[-C--:B------:R-:W-:Y:S01]  /*b700*/  IADD3 R16, P4, R16, R10.reuse, RZ ;  /* 0x0000000a10107210 */ /* 0x080fe20007f9e0ff */
[----:B------:R1:W-:Y:S01]  /*b710*/  LDGSTS.E [R6+0x13e00], [R36.64], P1 ;  /* 0x13e0000024067fae */ /* 0x0003e20008921844 */
[-C--:B------:R-:W-:Y:S02]  /*b720*/  IADD3 R13, P1, R13, R10.reuse, RZ ;  /* 0x0000000a0d0d7210 */ /* 0x080fe40007f3e0ff */
[-C--:B------:R-:W-:Y:S01]  /*b730*/  IADD3 R160, P5, R160, R10.reuse, RZ ;  /* 0x0000000aa0a07210 */ /* 0x080fe20007fbe0ff */
[--C-:B------:R-:W-:Y:S01]  /*b740*/  IMAD.X R19, R19, 0x1, R9.reuse, P0 ;  /* 0x0000000113137824 */ /* 0x100fe200000e0609 */
        /* <DEDUP_REMOVED lines=9> */
[----:B------:R-:W-:Y:S01]  /*b7e0*/  IMAD.X R159, R159, 0x1, R9, P5 ;  /* 0x000000019f9f7824 */ /* 0x000fe200028e0609 */
[----:B------:R-:W-:-:S02]  /*b7f0*/  IADD3 R144, P4, R144, R10, RZ ;  /* 0x0000000a90907210 */ /* 0x000fc40007f9e0ff */
[----:B------:R-:W-:Y:S01]  /*b800*/  IADD3 R7, R7, 0x1, RZ ;  /* 0x0000000107077810 */ /* 0x000fe20007ffe0ff */
[----:B------:R-:W-:Y:S01]  /*b810*/  IMAD.MOV.U32 R38, RZ, RZ, c[0x0][0x188] ;  /* 0x00006200ff267624 */ /* 0x000fe200078e00ff */
        /* <DEDUP_REMOVED lines=14> */
[----:B------:R-:W-:Y:S01]  /*b900*/  ISETP.NE.U32.AND P5, PT, R186, R7, PT ;  /* 0x00000007ba00720c */ /* 0x000fe20003fa5070 */
        /* <DEDUP_REMOVED lines=12> */
[----:B------:R-:W-:Y:S01]  /*b9d0*/  IMAD.SHL.U32 R38, R38, 0x40, RZ ;  /* 0x0000004026267824 */ /* 0x000fe200078e00ff */
[-C--:B------:R-:W-:Y:S01]  /*b9e0*/  HMMA.1688.F32.TF32 R92, R120, R86.reuse, R92 ;  /* 0x00000056785c723c */ /* 0x080fe2000008105c */
        /* <DEDUP_REMOVED lines=9> */
[----:B------:R-:W-:Y:S01]  /*ba80*/  IADD3 R184, P3, R184, R10, RZ ;  /* 0x0000000ab8b87210 */ /* 0x000fe20007f7e0ff */
[--C-:B------:R-:W-:Y:S01]  /*ba90*/  IMAD.X R171, R171, 0x1, R9.reuse, P4 ;  /* 0x00000001abab7824 */ /* 0x100fe200020e0609 */
[----:B------:R-:W-:Y:S01]  /*baa0*/  LEA R27, P4, R38, R27, 0x2 ;  /* 0x0000001b261b7211 */ /* 0x000fe200078810ff */
[----:B------:R-:W-:Y:S01]  /*bab0*/  HMMA.1688.F32.TF32 R100, R116, R86, R100 ;  /* 0x000000567464723c */ /* 0x000fe20000081064 */
[----:B------:R-:W0:Y:S01]  /*bac0*/  LDGDEPBAR ;  /* 0x00000000000079af */ /* 0x000e220000000000 */
[----:B------:R-:W-:Y:S01]  /*bad0*/  IADD3 R11, R11, -0x40, RZ ;  /* 0xffffffc00b0b7810 */ /* 0x000fe20007ffe0ff */
[----:B------:R-:W-:-:S02]  /*bae0*/  IMAD.X R175, R175, 0x1, R9, P6 ;  /* 0x00000001afaf7824 */ /* 0x000fc400030e0609 */
[----:B------:R-:W-:-:S03]  /*baf0*/  IMAD.X R177, R177, 0x1, R9, P0 ;  /* 0x00000001b1b17824 */ /* 0x000fc600000e0609 */
[----:B------:R-:W-:Y:S01]  /*bb00*/  HMMA.1688.F32.TF32 R84, R112, R86, R104 ;  /* 0x000000567054723c */ /* 0x000fe20000081068 */
[--C-:B------:R-:W-:Y:S02]  /*bb10*/  IMAD.X R179, R179, 0x1, R9.reuse, P1 ;  /* 0x00000001b3b37824 */ /* 0x100fe400008e0609 */
[--C-:B------:R-:W-:Y:S02]  /*bb20*/  IMAD.X R181, R181, 0x1, R9.reuse, P2 ;  /* 0x00000001b5b57824 */ /* 0x100fe400010e0609 */
[----:B------:R-:W-:Y:S02]  /*bb30*/  IMAD.X R183, R183, 0x1, R9, P3 ;  /* 0x00000001b7b77824 */ /* 0x000fe400018e0609 */
[----:B------:R-:W-:Y:S01]  /*bb40*/  IMAD.X R28, R28, 0x1, R190, P4 ;  /* 0x000000011c1c7824 */ /* 0x000fe200020e06be */
[----:B-1----:R-:W-:Y:S01]  /*bb50*/  @!P5 CALL.REL.NOINC `(.L_x_1) ;  /* 0x000000100000d944 */ /* 0x002fe20003c00000 */
[----:B------:R-:W-:Y:S05]  /*bb60*/  BRA `(.L_x_2) ;  /* 0xffffbde000007947 */ /* 0x000fea000383ffff */
.L_x_1:
[----:B-1----:R-:W2:Y:S01]  /*bb70*/  LDL.LU R29, [R1+0x8] ;  /* 0x00000800011d7983 */ /* 0x002ea20000300800 */
[----:B------:R-:W-:-:S04]  /*bb80*/  DEPBAR.LE SB0, 0x0 ;  /* 0x000080000000791a */ /* 0x000fc80000000000 */
[----:B------:R-:W3:Y:S04]  /*bb90*/  LDL.LU R37, [R1+0x4] ;  /* 0x0000040001257983 */ /* 0x000ee80000300800 */
[----:B------:R-:W1:Y:S01]  /*bba0*/  S2R R30, SR_TID.X ;  /* 0x00000000001e7919 */ /* 0x000e620000002100 */
[C---:B------:R-:W-:Y:S02]  /*bbb0*/  IADD3 R4, R0.reuse, 0x2, RZ ;  /* 0x0000000200047810 */ /* 0x040fe40007ffe0ff */
[C---:B------:R-:W-:Y:S02]  /*bbc0*/  IADD3 R5, R0.reuse, 0x1, RZ ;  /* 0x0000000100057810 */ /* 0x040fe40007ffe0ff */
[----:B------:R-:W-:Y:S01]  /*bbd0*/  IADD3 R6, R0, 0x3, RZ ;  /* 0x0000000300067810 */ /* 0x000fe20007ffe0ff */
[----:B-1----:R-:W-:-:S02]  /*bbe0*/  IMAD.SHL.U32 R2, R30, 0x200, RZ ;  /* 0x000002001e027824 */ /* 0x002fc400078e00ff */
[----:B------:R-:W-:-:S03]  /*bbf0*/  IMAD.SHL.U32 R3, R30, 0x20, RZ ;  /* 0x000000201e037824 */ /* 0x000fc600078e00ff */
[----:B------:R-:W-:-:S04]  /*bc00*/  LOP3.LUT R2, R2, 0x3000, RZ, 0xc0, !PT ;  /* 0x0000300002027812 */ /* 0x000fc800078ec0ff */
[----:B------:R-:W-:Y:S01]  /*bc10*/  LOP3.LUT R3, R2, 0x60, R3, 0xf8, !PT ;  /* 0x0000006002037812 */ /* 0x000fe200078ef803 */
[----:B------:R-:W-:-:S05]  /*bc20*/  IMAD.SHL.U32 R2, R30, 0x4, RZ ;  /* 0x000000041e027824 */ /* 0x000fca00078e00ff */
[----:B------:R-:W-:Y:S01]  /*bc30*/  LOP3.LUT R2, R3, 0x170, R2, 0x78, !PT ;  /* 0x0000017003027812 */ /* 0x000fe200078e7802 */
[----:B------:R-:W-:Y:S02]  /*bc40*/  IMAD.MOV.U32 R7, RZ, RZ, R97 ;  /* 0x000000ffff077224 */ /* 0x000fe400078e0061 */
[----:B------:R-:W-:Y:S02]  /*bc50*/  IMAD.MOV.U32 R10, RZ, RZ, R60 ;  /* 0x000000ffff0a7224 */ /* 0x000fe400078e003c */
[----:B------:R-:W-:Y:S02]  /*bc60*/  IMAD.MOV.U32 R11, RZ, RZ, R61 ;  /* 0x000000ffff0b7224 */ /* 0x000fe400078e003d */
[----:B------:R-:W-:Y:S02]  /*bc70*/  IMAD.MOV.U32 R14, RZ, RZ, R64 ;  /* 0x000000ffff0e7224 */ /* 0x000fe400078e0040 */
[----:B------:R-:W-:Y:S02]  /*bc80*/  IMAD.MOV.U32 R15, RZ, RZ, R65 ;  /* 0x000000ffff0f7224 */ /* 0x000fe400078e0041 */
[----:B------:R-:W-:-:S02]  /*bc90*/  IMAD.MOV.U32 R97, RZ, RZ, R55 ;  /* 0x000000ffff617224 */ /* 0x000fc400078e0037 */
        /* <DEDUP_REMOVED lines=15> */
[----:B------:R-:W-:Y:S01]  /*bd90*/  IMAD.MOV.U32 R101, RZ, RZ, R79 ;  /* 0x000000ffff657224 */ /* 0x000fe200078e004f */
[----:B------:R-:W-:Y:S01]  /*bda0*/  BAR.SYNC.DEFER_BLOCKING 0x0 ;  /* 0x0000000000007b1d */ /* 0x000fe20000010000 */
[----:B---3--:R-:W-:-:S04]  /*bdb0*/  ISETP.GE.AND P0, PT, R37, c[0x0][0x178], PT ;  /* 0x00005e0025007a0c */ /* 0x008fc80003f06270 */
[----:B------:R-:W-:Y:S01]  /*bdc0*/  ISETP.LT.AND P5, PT, R4, c[0x0][0x17c], !P0 ;  /* 0x00005f0004007a0c */ /* 0x000fe200047a1270 */
[C---:B------:R-:W-:Y:S01]  /*bdd0*/  IMAD.SHL.U32 R4, R30.reuse, 0x800, RZ ;  /* 0x000008001e047824 */ /* 0x040fe200078e00ff */
[----:B------:R-:W-:Y:S02]  /*bde0*/  ISETP.LT.AND P3, PT, R5, c[0x0][0x17c], !P0 ;  /* 0x00005f0005007a0c */ /* 0x000fe40004761270 */
[----:B------:R-:W-:Y:S02]  /*bdf0*/  LOP3.LUT R30, R30, 0x7f, RZ, 0xc0, !PT ;  /* 0x0000007f1e1e7812 */ /* 0x000fe400078ec0ff */
[----:B------:R-:W-:Y:S02]  /*be00*/  LOP3.LUT R4, R4, 0x3000, RZ, 0xc0, !PT ;  /* 0x0000300004047812 */ /* 0x000fe400078ec0ff */
[----:B------:R-:W-:Y:S01]  /*be10*/  IADD3 R5, R0, 0x4, RZ ;  /* 0x0000000400057810 */ /* 0x000fe20007ffe0ff */
[----:B--2---:R-:W-:Y:S01]  /*be20*/  IMAD.IADD R72, R2, 0x1, R29 ;  /* 0x0000000102487824 */ /* 0x004fe200078e021d */
[----:B------:R-:W-:Y:S01]  /*be30*/  ISETP.LT.AND P1, PT, R6, c[0x0][0x17c], !P0 ;  /* 0x00005f0006007a0c */ /* 0x000fe20004721270 */
[----:B------:R-:W-:Y:S01]  /*be40*/  IMAD R36, R30, 0x10, R4 ;  /* 0x000000101e247824 */ /* 0x000fe200078e0204 */
[----:B------:R-:W-:Y:S01]  /*be50*/  ISETP.LT.AND P4, PT, R5, c[0x0][0x17c], !P0 ;  /* 0x00005f0005007a0c */ /* 0x000fe20004781270 */
[----:B------:R-:W-:-:S02]  /*be60*/  IMAD.MOV.U32 R4, RZ, RZ, R52 ;  /* 0x000000ffff047224 */ /* 0x000fc400078e0034 */
[----:B------:R-:W-:Y:S02]  /*be70*/  IMAD.MOV.U32 R5, RZ, RZ, R53 ;  /* 0x000000ffff057224 */ /* 0x000fe400078e0035 */
[----:B------:R-:W-:Y:S02]  /*be80*/  IMAD.MOV.U32 R6, RZ, RZ, R96 ;  /* 0x000000ffff067224 */ /* 0x000fe400078e0060 */
[----:B------:R-:W-:-:S03]  /*be90*/  IMAD.MOV.U32 R96, RZ, RZ, R54 ;  /* 0x000000ffff607224 */ /* 0x000fc600078e0036 */
[----:B------:R1:W-:Y:S04]  /*bea0*/  STS.128 [R72], R4 ;  /* 0x0000000448007388 */ /* 0x0003e80000000c00 */
[----:B------:R-:W-:Y:S04]  /*beb0*/  STS.128 [R72+0x80], R96 ;  /* 0x0000806048007388 */ /* 0x000fe80000000c00 */
[----:B------:R-:W-:Y:S01]  /*bec0*/  STS.128 [R72+0x200], R8 ;  /* 0x0002000848007388 */ /* 0x000fe20000000c00 */
[----:B-1----:R-:W-:Y:S02]  /*bed0*/  IMAD.MOV.U32 R6, RZ, RZ, R44 ;  /* 0x000000ffff067224 */ /* 0x002fe400078e002c */
[----:B------:R-:W-:-:S02]  /*bee0*/  IMAD.MOV.U32 R7, RZ, RZ, R45 ;  /* 0x000000ffff077224 */ /* 0x000fc400078e002d */
[----:B------:R-:W-:Y:S02]  /*bef0*/  IMAD.MOV.U32 R4, RZ, RZ, R128 ;  /* 0x000000ffff047224 */ /* 0x000fe400078e0080 */
[----:B------:R-:W-:Y:S02]  /*bf00*/  IMAD.MOV.U32 R5, RZ, RZ, R129 ;  /* 0x000000ffff057224 */ /* 0x000fe400078e0081 */
[----:B------:R-:W-:Y:S02]  /*bf10*/  IMAD.MOV.U32 R44, RZ, RZ, R130 ;  /* 0x000000ffff2c7224 */ /* 0x000fe400078e0082 */
[----:B------:R-:W-:Y:S01]  /*bf20*/  IMAD.MOV.U32 R45, RZ, RZ, R131 ;  /* 0x000000ffff2d7224 */ /* 0x000fe200078e0083 */
[----:B------:R-:W-:Y:S04]  /*bf30*/  STS.128 [R72+0x280], R60 ;  /* 0x0002803c48007388 */ /* 0x000fe80000000c00 */
[----:B------:R-:W-:Y:S04]  /*bf40*/  STS.128 [R72+0x400], R12 ;  /* 0x0004000c48007388 */ /* 0x000fe80000000c00 */
[----:B------:R-:W-:Y:S04]  /*bf50*/  STS.128 [R72+0x480], R64 ;  /* 0x0004804048007388 */ /* 0x000fe80000000c00 */
[----:B------:R-:W-:Y:S04]  /*bf60*/  STS.128 [R72+0x600], R4 ;  /* 0x0006000448007388 */ /* 0x000fe80000000c00 */
[----:B------:R1:W-:Y:S04]  /*bf70*/  STS.128 [R72+0x680], R44 ;  /* 0x0006802c48007388 */ /* 0x0003e80000000c00 */
[----:B------:R-:W-:Y:S01]  /*bf80*/  BAR.SYNC.DEFER_BLOCKING 0x0 ;  /* 0x0000000000007b1d */ /* 0x000fe20000010000 */
[----:B------:R-:W-:-:S02]  /*bf90*/  LOP3.LUT R42, R36, 0x20, RZ, 0x3c, !PT ;  /* 0x00000020242a7812 */ /* 0x000fc400078e3cff */
[C---:B------:R-:W-:Y:S02]  /*bfa0*/  LOP3.LUT R41, R36.reuse, 0x40, RZ, 0x3c, !PT ;  /* 0x0000004024297812 */ /* 0x040fe400078e3cff */
[----:B------:R-:W-:Y:S01]  /*bfb0*/  LOP3.LUT R40, R36, 0x60, RZ, 0x3c, !PT ;  /* 0x0000006024287812 */ /* 0x000fe200078e3cff */
[----:B------:R-:W2:Y:S04]  /*bfc0*/  LDS.128 R32, [R36] ;  /* 0x0000000024207984 */ /* 0x000ea80000000c00 */
[----:B------:R-:W-:Y:S04]  /*bfd0*/  LDS.128 R16, [R36+0x800] ;  /* 0x0008000024107984 */ /* 0x000fe80000000c00 */
[----:B------:R-:W3:Y:S04]  /*bfe0*/  LDS.128 R28, [R42] ;  /* 0x000000002a1c7984 */ /* 0x000ee80000000c00 */
[----:B------:R-:W-:Y:S04]  /*bff0*/  LDS.128 R12, [R42+0x800] ;  /* 0x000800002a0c7984 */ /* 0x000fe80000000c00 */
[----:B------:R-:W4:Y:S04]  /*c000*/  LDS.128 R24, [R41] ;  /* 0x0000000029187984 */ /* 0x000f280000000c00 */
[----:B------:R-:W-:Y:S04]  /*c010*/  LDS.128 R8, [R41+0x800] ;  /* 0x0008000029087984 */ /* 0x000fe80000000c00 */
[----:B------:R-:W5:Y:S04]  /*c020*/  LDS.128 R20, [R40] ;  /* 0x0000000028147984 */ /* 0x000f680000000c00 */
[----:B------:R-:W2:Y:S04]  /*c030*/  LDS.128 R4, [R40+0x800] ;  /* 0x0008000028047984 */ /* 0x000ea80000000c00 */
[----:B------:R-:W-:Y:S01]  /*c040*/  BAR.SYNC.DEFER_BLOCKING 0x0 ;  /* 0x0000000000007b1d */ /* 0x000fe20000010000 */
[----:B------:R-:W-:-:S02]  /*c050*/  IMAD.MOV.U32 R54, RZ, RZ, R100 ;  /* 0x000000ffff367224 */ /* 0x000fc400078e0064 */
[----:B-1----:R-:W-:Y:S02]  /*c060*/  IMAD.MOV.U32 R46, RZ, RZ, R108 ;  /* 0x000000ffff2e7224 */ /* 0x002fe400078e006c */
[----:B------:R-:W-:Y:S02]  /*c070*/  IMAD.MOV.U32 R47, RZ, RZ, R109 ;  /* 0x000000ffff2f7224 */ /* 0x000fe400078e006d */
[----:B------:R-:W-:Y:S02]  /*c080*/  IMAD.MOV.U32 R52, RZ, RZ, R76 ;  /* 0x000000ffff347224 */ /* 0x000fe400078e004c */
[----:B------:R-:W-:Y:S02]  /*c090*/  IMAD.MOV.U32 R53, RZ, RZ, R77 ;  /* 0x000000ffff357224 */ /* 0x000fe400078e004d */
[----:B------:R-:W-:Y:S02]  /*c0a0*/  IMAD.MOV.U32 R100, RZ, RZ, R78 ;  /* 0x000000ffff647224 */ /* 0x000fe400078e004e */
[----:B------:R-:W-:-:S02]  /*c0b0*/  IMAD.MOV.U32 R44, RZ, RZ, R80 ;  /* 0x000000ffff2c7224 */ /* 0x000fc400078e0050 */
[----:B------:R-:W-:Y:S02]  /*c0c0*/  IMAD.MOV.U32 R45, RZ, RZ, R81 ;  /* 0x000000ffff2d7224 */ /* 0x000fe400078e0051 */
[----:B------:R-:W-:Y:S02]  /*c0d0*/  IMAD.MOV.U32 R108, RZ, RZ, R82 ;  /* 0x000000ffff6c7224 */ /* 0x000fe400078e0052 */
[----:B------:R-:W-:Y:S01]  /*c0e0*/  IMAD.MOV.U32 R109, RZ, RZ, R83 ;  /* 0x000000ffff6d7224 */ /* 0x000fe200078e0053 */
[----:B------:R1:W-:Y:S04]  /*c0f0*/  STS.128 [R72], R48 ;  /* 0x0000003048007388 */ /* 0x0003e80000000c00 */
[----:B------:R-:W-:Y:S04]  /*c100*/  STS.128 [R72+0x80], R92 ;  /* 0x0000805c48007388 */ /* 0x000fe80000000c00 */
[----:B------:R-:W-:Y:S01]  /*c110*/  STS.128 [R72+0x200], R52 ;  /* 0x0002003448007388 */ /* 0x000fe20000000c00 */
[----:B-1----:R-:W-:-:S02]  /*c120*/  IMAD.MOV.U32 R48, RZ, RZ, R70 ;  /* 0x000000ffff307224 */ /* 0x002fc400078e0046 */
[----:B------:R-:W-:Y:S02]  /*c130*/  IMAD.MOV.U32 R49, RZ, RZ, R71 ;  /* 0x000000ffff317224 */ /* 0x000fe400078e0047 */
[----:B------:R-:W-:Y:S02]  /*c140*/  IMAD.MOV.U32 R70, RZ, RZ, R84 ;  /* 0x000000ffff467224 */ /* 0x000fe400078e0054 */
[----:B------:R-:W-:Y:S02]  /*c150*/  IMAD.MOV.U32 R71, RZ, RZ, R85 ;  /* 0x000000ffff477224 */ /* 0x000fe400078e0055 */
[----:B------:R-:W-:Y:S02]  /*c160*/  IMAD.MOV.U32 R50, RZ, RZ, R86 ;  /* 0x000000ffff327224 */ /* 0x000fe400078e0056 */
[----:B------:R-:W-:Y:S01]  /*c170*/  IMAD.MOV.U32 R51, RZ, RZ, R87 ;  /* 0x000000ffff337224 */ /* 0x000fe200078e0057 */
[----:B------:R-:W-:Y:S04]  /*c180*/  STS.128 [R72+0x280], R100 ;  /* 0x0002806448007388 */ /* 0x000fe80000000c00 */
[----:B------:R1:W-:Y:S04]  /*c190*/  STS.128 [R72+0x400], R44 ;  /* 0x0004002c48007388 */ /* 0x0003e80000000c00 */
[----:B------:R-:W-:Y:S04]  /*c1a0*/  STS.128 [R72+0x480], R108 ;  /* 0x0004806c48007388 */ /* 0x000fe80000000c00 */
[----:B------:R-:W-:Y:S04]  /*c1b0*/  STS.128 [R72+0x600], R68 ;  /* 0x0006004448007388 */ /* 0x000fe80000000c00 */
[----:B------:R1:W-:Y:S01]  /*c1c0*/  STS.128 [R72+0x680], R48 ;  /* 0x0006803048007388 */ /* 0x0003e20000000c00 */
[----:B------:R-:W-:-:S02]  /*c1d0*/  IMAD R3, R37, c[0x0][0x194], RZ ;  /* 0x0000650025037a24 */ /* 0x000fc400078e02ff */
[C---:B------:R-:W-:Y:S01]  /*c1e0*/  IMAD R37, R0.reuse, c[0x0][0x198], RZ ;  /* 0x0000660000257a24 */ /* 0x040fe200078e02ff */
[----:B------:R-:W-:Y:S02]  /*c1f0*/  BAR.SYNC.DEFER_BLOCKING 0x0 ;  /* 0x0000000000007b1d */ /* 0x000fe40000010000 */
[C---:B------:R-:W-:Y:S02]  /*c200*/  LEA R2, P6, R3.reuse, c[0x0][0x170], 0x2 ;  /* 0x00005c0003027a11 */ /* 0x040fe400078c10ff */
[----:B------:R-:W-:Y:S02]  /*c210*/  ISETP.LT.AND P2, PT, R0, c[0x0][0x17c], !P0 ;  /* 0x00005f0000007a0c */ /* 0x000fe40004741270 */
[----:B------:R-:W-:Y:S02]  /*c220*/  LEA.HI.X.SX32 R3, R3, c[0x0][0x174], 0x2, P6 ;  /* 0x00005d0003037a11 */ /* 0x000fe400030f16ff */
[C---:B------:R-:W-:Y:S02]  /*c230*/  LEA R38, P6, R37.reuse, R2, 0x2 ;  /* 0x0000000225267211 */ /* 0x040fe400078c10ff */
[----:B------:R-:W-:-:S02]  /*c240*/  IADD3 R43, R37, c[0x0][0x198], RZ ;  /* 0x00006600252b7a10 */ /* 0x000fc40007ffe0ff */
[-C--:B------:R-:W-:Y:S02]  /*c250*/  LEA.HI.X.SX32 R39, R37, R3.reuse, 0x2, P6 ;  /* 0x0000000325277211 */ /* 0x080fe400030f16ff */
[CC--:B-1----:R-:W-:Y:S02]  /*c260*/  LEA R44, P6, R43.reuse, R2.reuse, 0x2 ;  /* 0x000000022b2c7211 */ /* 0x0c2fe400078c10ff */
[C---:B------:R-:W-:Y:S02]  /*c270*/  IADD3 R47, R43.reuse, c[0x0][0x198], RZ ;  /* 0x000066002b2f7a10 */ /* 0x040fe40007ffe0ff */
[----:B------:R-:W-:Y:S02]  /*c280*/  IADD3 R37, R0, 0x5, RZ ;  /* 0x0000000500257810 */ /* 0x000fe40007ffe0ff */
[----:B------:R-:W-:Y:S02]  /*c290*/  LEA.HI.X.SX32 R45, R43, R3, 0x2, P6 ;  /* 0x000000032b2d7211 */ /* 0x000fe400030f16ff */
[----:B------:R-:W-:Y:S01]  /*c2a0*/  LEA R46, P6, R47, R2, 0x2 ;  /* 0x000000022f2e7211 */ /* 0x000fe200078c10ff */
[----:B--2---:R1:W-:Y:S01]  /*c2b0*/  @P2 STG.E [R38.64], R32 ;  /* 0x0000002026002986 */ /* 0x0043e2000c101904 */
[----:B------:R-:W-:-:S02]  /*c2c0*/  ISETP.LT.AND P2, PT, R37, c[0x0][0x17c], !P0 ;  /* 0x00005f0025007a0c */ /* 0x000fc40004741270 */
[C---:B------:R-:W-:Y:S02]  /*c2d0*/  IADD3 R43, R47.reuse, c[0x0][0x198], RZ ;  /* 0x000066002f2b7a10 */ /* 0x040fe40007ffe0ff */
[C---:B------:R-:W-:Y:S01]  /*c2e0*/  IADD3 R37, R0.reuse, 0x6, RZ ;  /* 0x0000000600257810 */ /* 0x040fe20007ffe0ff */
[----:B------:R-:W-:Y:S01]  /*c2f0*/  @P3 STG.E [R44.64], R33 ;  /* 0x000000212c003986 */ /* 0x000fe2000c101904 */
[----:B------:R-:W-:Y:S02]  /*c300*/  LEA.HI.X.SX32 R47, R47, R3, 0x2, P6 ;  /* 0x000000032f2f7211 */ /* 0x000fe400030f16ff */
[----:B------:R-:W-:Y:S02]  /*c310*/  LEA R48, P6, R43, R2, 0x2 ;  /* 0x000000022b307211 */ /* 0x000fe400078c10ff */
[----:B------:R-:W-:Y:S02]  /*c320*/  ISETP.LT.AND P3, PT, R37, c[0x0][0x17c], !P0 ;  /* 0x00005f0025007a0c */ /* 0x000fe40004761270 */
[----:B------:R-:W-:-:S02]  /*c330*/  IADD3 R37, R0, 0x7, RZ ;  /* 0x0000000700257810 */ /* 0x000fc40007ffe0ff */
[C---:B-1----:R-:W-:Y:S01]  /*c340*/  IADD3 R39, R43.reuse, c[0x0][0x198], RZ ;  /* 0x000066002b277a10 */ /* 0x042fe20007ffe0ff */
[----:B---3--:R1:W-:Y:S01]  /*c350*/  @P5 STG.E [R46.64], R28 ;  /* 0x0000001c2e005986 */ /* 0x0083e2000c101904 */
[-C--:B------:R-:W-:Y:S02]  /*c360*/  LEA.HI.X.SX32 R49, R43, R3.reuse, 0x2, P6 ;  /* 0x000000032b317211 */ /* 0x080fe400030f16ff */
[----:B------:R-:W-:Y:S02]  /*c370*/  ISETP.LT.AND P5, PT, R37, c[0x0][0x17c], !P0 ;  /* 0x00005f0025007a0c */ /* 0x000fe400047a1270 */
[----:B------:R-:W-:Y:S02]  /*c380*/  IADD3 R32, R0, 0x8, RZ ;  /* 0x0000000800207810 */ /* 0x000fe40007ffe0ff */
[C---:B------:R-:W-:Y:S02]  /*c390*/  LEA R38, P6, R39.reuse, R2, 0x2 ;  /* 0x0000000227267211 */ /* 0x040fe400078c10ff */
[C---:B------:R-:W-:Y:S01]  /*c3a0*/  IADD3 R37, R39.reuse, c[0x0][0x198], RZ ;  /* 0x0000660027257a10 */ /* 0x040fe20007ffe0ff */
[----:B------:R2:W-:Y:S01]  /*c3b0*/  @P1 STG.E [R48.64], R29 ;  /* 0x0000001d30001986 */ /* 0x0005e2000c101904 */
[----:B------:R-:W-:-:S02]  /*c3c0*/  LEA.HI.X.SX32 R39, R39, R3, 0x2, P6 ;  /* 0x0000000327277211 */ /* 0x000fc400030f16ff */
[----:B------:R-:W-:Y:S02]  /*c3d0*/  ISETP.LT.AND P1, PT, R32, c[0x0][0x17c], !P0 ;  /* 0x00005f0020007a0c */ /* 0x000fe40004721270 */
[C---:B------:R-:W-:Y:S02]  /*c3e0*/  LEA R32, P6, R37.reuse, R2, 0x2 ;  /* 0x0000000225207211 */ /* 0x040fe400078c10ff */
[----:B-1----:R-:W-:Y:S02]  /*c3f0*/  IADD3 R28, R0, 0x9, RZ ;  /* 0x00000009001c7810 */ /* 0x002fe40007ffe0ff */
[C---:B------:R-:W-:Y:S01]  /*c400*/  IADD3 R43, R37.reuse, c[0x0][0x198], RZ ;  /* 0x00006600252b7a10 */ /* 0x040fe20007ffe0ff */
[----:B----4-:R1:W-:Y:S01]  /*c410*/  @P4 STG.E [R38.64], R24 ;  /* 0x0000001826004986 */ /* 0x0103e2000c101904 */
[----:B------:R-:W-:Y:S02]  /*c420*/  LEA.HI.X.SX32 R33, R37, R3, 0x2, P6 ;  /* 0x0000000325217211 */ /* 0x000fe400030f16ff */
[----:B------:R-:W-:-:S02]  /*c430*/  ISETP.LT.AND P4, PT, R28, c[0x0][0x17c], !P0 ;  /* 0x00005f001c007a0c */ /* 0x000fc40004781270 */
[----:B------:R-:W-:Y:S02]  /*c440*/  IADD3 R28, R0, 0xa, RZ ;  /* 0x0000000a001c7810 */ /* 0x000fe40007ffe0ff */
[CC--:B------:R-:W-:Y:S02]  /*c450*/  LEA R44, P6, R43.reuse, R2.reuse, 0x2 ;  /* 0x000000022b2c7211 */ /* 0x0c0fe400078c10ff */
[C---:B--2---:R-:W-:Y:S01]  /*c460*/  IADD3 R29, R43.reuse, c[0x0][0x198], RZ ;  /* 0x000066002b1d7a10 */ /* 0x044fe20007ffe0ff */
[----:B------:R2:W-:Y:S01]  /*c470*/  @P2 STG.E [R32.64], R25 ;  /* 0x0000001920002986 */ /* 0x0005e2000c101904 */
[----:B------:R-:W-:Y:S02]  /*c480*/  LEA.HI.X.SX32 R45, R43, R3, 0x2, P6 ;  /* 0x000000032b2d7211 */ /* 0x000fe400030f16ff */
[----:B------:R-:W-:Y:S02]  /*c490*/  ISETP.LT.AND P2, PT, R28, c[0x0][0x17c], !P0 ;  /* 0x00005f001c007a0c */ /* 0x000fe40004741270 */
[----:B------:R-:W-:-:S02]  /*c4a0*/  LEA R28, P6, R29, R2, 0x2 ;  /* 0x000000021d1c7211 */ /* 0x000fc400078c10ff */
[C---:B------:R-:W-:Y:S02]  /*c4b0*/  IADD3 R43, R29.reuse, c[0x0][0x198], RZ ;  /* 0x000066001d2b7a10 */ /* 0x040fe40007ffe0ff */
[-C--:B------:R-:W-:Y:S02]  /*c4c0*/  LEA.HI.X.SX32 R29, R29, R3.reuse, 0x2, P6 ;  /* 0x000000031d1d7211 */ /* 0x080fe400030f16ff */
[C---:B-1----:R-:W-:Y:S02]  /*c4d0*/  LEA R38, P6, R43.reuse, R2, 0x2 ;  /* 0x000000022b267211 */ /* 0x042fe400078c10ff */
[----:B------:R-:W-:Y:S01]  /*c4e0*/  IADD3 R24, R0, 0xc, RZ ;  /* 0x0000000c00187810 */ /* 0x000fe20007ffe0ff */
[----:B-----5:R1:W-:Y:S01]  /*c4f0*/  @P3 STG.E [R44.64], R20 ;  /* 0x000000142c003986 */ /* 0x0203e2000c101904 */
[C---:B--2---:R-:W-:Y:S02]  /*c500*/  IADD3 R25, R43.reuse, c[0x0][0x198], RZ ;  /* 0x000066002b197a10 */ /* 0x044fe40007ffe0ff */
[----:B------:R-:W-:Y:S01]  /*c510*/  LEA.HI.X.SX32 R39, R43, R3, 0x2, P6 ;  /* 0x000000032b277211 */ /* 0x000fe200030f16ff */
[----:B------:R-:W-:Y:S01]  /*c520*/  @P5 STG.E [R28.64], R21 ;  /* 0x000000151c005986 */ /* 0x000fe2000c101904 */
[----:B------:R-:W-:-:S02]  /*c530*/  ISETP.LT.AND P5, PT, R24, c[0x0][0x17c], !P0 ;  /* 0x00005f0018007a0c */ /* 0x000fc400047a1270 */
[C---:B------:R-:W-:Y:S02]  /*c540*/  LEA R24, P6, R25.reuse, R2, 0x2 ;  /* 0x0000000219187211 */ /* 0x040fe400078c10ff */
[C---:B------:R-:W-:Y:S02]  /*c550*/  IADD3 R32, R0.reuse, 0xd, RZ ;  /* 0x0000000d00207810 */ /* 0x040fe40007ffe0ff */
[----:B------:R-:W-:Y:S02]  /*c560*/  IADD3 R37, R0, 0xb, RZ ;  /* 0x0000000b00257810 */ /* 0x000fe40007ffe0ff */
[C---:B------:R-:W-:Y:S01]  /*c570*/  IADD3 R33, R25.reuse, c[0x0][0x198], RZ ;  /* 0x0000660019217a10 */ /* 0x040fe20007ffe0ff */
[----:B------:R2:W-:Y:S01]  /*c580*/  @P1 STG.E [R38.64], R16 ;  /* 0x0000001026001986 */ /* 0x0005e2000c101904 */
[----:B------:R-:W-:Y:S02]  /*c590*/  LEA.HI.X.SX32 R25, R25, R3, 0x2, P6 ;  /* 0x0000000319197211 */ /* 0x000fe400030f16ff */
[----:B------:R-:W-:-:S02]  /*c5a0*/  ISETP.LT.AND P1, PT, R32, c[0x0][0x17c], !P0 ;  /* 0x00005f0020007a0c */ /* 0x000fc40004721270 */
[----:B------:R-:W-:Y:S02]  /*c5b0*/  ISETP.LT.AND P3, PT, R37, c[0x0][0x17c], !P0 ;  /* 0x00005f0025007a0c */ /* 0x000fe40004761270 */
[----:B-1----:R-:W-:Y:S02]  /*c5c0*/  IADD3 R20, R0, 0xe, RZ ;  /* 0x0000000e00147810 */ /* 0x002fe40007ffe0ff */
[C---:B------:R-:W-:Y:S02]  /*c5d0*/  LEA R32, P6, R33.reuse, R2, 0x2 ;  /* 0x0000000221207211 */ /* 0x040fe400078c10ff */
[C---:B------:R-:W-:Y:S01]  /*c5e0*/  IADD3 R37, R33.reuse, c[0x0][0x198], RZ ;  /* 0x0000660021257a10 */ /* 0x040fe20007ffe0ff */
[----:B------:R1:W-:Y:S01]  /*c5f0*/  @P4 STG.E [R24.64], R17 ;  /* 0x0000001118004986 */ /* 0x0003e2000c101904 */
[----:B------:R-:W-:Y:S02]  /*c600*/  LEA.HI.X.SX32 R33, R33, R3, 0x2, P6 ;  /* 0x0000000321217211 */ /* 0x000fe400030f16ff */
[----:B------:R-:W-:-:S02]  /*c610*/  ISETP.LT.AND P4, PT, R20, c[0x0][0x17c], !P0 ;  /* 0x00005f0014007a0c */ /* 0x000fc40004781270 */
[C---:B------:R-:W-:Y:S02]  /*c620*/  LEA R20, P6, R37.reuse, R2, 0x2 ;  /* 0x0000000225147211 */ /* 0x040fe400078c10ff */
[----:B--2---:R-:W-:Y:S02]  /*c630*/  IADD3 R16, R0, 0xf, RZ ;  /* 0x0000000f00107810 */ /* 0x004fe40007ffe0ff */
[C---:B------:R-:W-:Y:S01]  /*c640*/  IADD3 R29, R37.reuse, c[0x0][0x198], RZ ;  /* 0x00006600251d7a10 */ /* 0x040fe20007ffe0ff */
[----:B------:R2:W-:Y:S01]  /*c650*/  @P2 STG.E [R32.64], R12 ;  /* 0x0000000c20002986 */ /* 0x0005e2000c101904 */
[----:B------:R-:W-:Y:S02]  /*c660*/  LEA.HI.X.SX32 R21, R37, R3, 0x2, P6 ;  /* 0x0000000325157211 */ /* 0x000fe400030f16ff */
[----:B------:R-:W-:Y:S02]  /*c670*/  ISETP.LT.AND P2, PT, R16, c[0x0][0x17c], !P0 ;  /* 0x00005f0010007a0c */ /* 0x000fe40004741270 */
[----:B------:R-:W-:-:S02]  /*c680*/  IADD3 R16, R0, 0x10, RZ ;  /* 0x0000001000107810 */ /* 0x000fc40007ffe0ff */
[CC--:B------:R-:W-:Y:S02]  /*c690*/  LEA R28, P6, R29.reuse, R2.reuse, 0x2 ;  /* 0x000000021d1c7211 */ /* 0x0c0fe400078c10ff */
[C---:B-1----:R-:W-:Y:S01]  /*c6a0*/  IADD3 R17, R29.reuse, c[0x0][0x198], RZ ;  /* 0x000066001d117a10 */ /* 0x042fe20007ffe0ff */
[----:B------:R1:W-:Y:S01]  /*c6b0*/  @P3 STG.E [R20.64], R13 ;  /* 0x0000000d14003986 */ /* 0x0003e2000c101904 */
[----:B------:R-:W-:Y:S02]  /*c6c0*/  LEA.HI.X.SX32 R29, R29, R3, 0x2, P6 ;  /* 0x000000031d1d7211 */ /* 0x000fe400030f16ff */
[----:B------:R-:W-:Y:S02]  /*c6d0*/  ISETP.LT.AND P3, PT, R16, c[0x0][0x17c], !P0 ;  /* 0x00005f0010007a0c */ /* 0x000fe40004761270 */
[----:B------:R-:W-:Y:S02]  /*c6e0*/  LEA R16, P6, R17, R2, 0x2 ;  /* 0x0000000211107211 */ /* 0x000fe400078c10ff */
[----:B------:R-:W-:-:S02]  /*c6f0*/  IADD3 R24, R0, 0x11, RZ ;  /* 0x0000001100187810 */ /* 0x000fc40007ffe0ff */
[C---:B------:R-:W-:Y:S01]  /*c700*/  IADD3 R25, R17.reuse, c[0x0][0x198], RZ ;  /* 0x0000660011197a10 */ /* 0x040fe20007ffe0ff */
[----:B------:R3:W-:Y:S01]  /*c710*/  @P5 STG.E [R28.64], R8 ;  /* 0x000000081c005986 */ /* 0x0007e2000c101904 */
[-C--:B------:R-:W-:Y:S02]  /*c720*/  LEA.HI.X.SX32 R17, R17, R3.reuse, 0x2, P6 ;  /* 0x0000000311117211 */ /* 0x080fe400030f16ff */
[----:B------:R-:W-:Y:S02]  /*c730*/  ISETP.LT.AND P5, PT, R24, c[0x0][0x17c], !P0 ;  /* 0x00005f0018007a0c */ /* 0x000fe400047a1270 */
[C---:B------:R-:W-:Y:S02]  /*c740*/  LEA R24, P6, R25.reuse, R2, 0x2 ;  /* 0x0000000219187211 */ /* 0x040fe400078c10ff */
[----:B--2---:R-:W-:Y:S02]  /*c750*/  IADD3 R12, R0, 0x12, RZ ;  /* 0x00000012000c7810 */ /* 0x004fe40007ffe0ff */
[C---:B-1----:R-:W-:Y:S01]  /*c760*/  IADD3 R13, R25.reuse, c[0x0][0x198], RZ ;  /* 0x00006600190d7a10 */ /* 0x042fe20007ffe0ff */
[----:B------:R-:W-:Y:S01]  /*c770*/  @P1 STG.E [R16.64], R9 ;  /* 0x0000000910001986 */ /* 0x000fe2000c101904 */
[----:B------:R-:W-:-:S02]  /*c780*/  LEA.HI.X.SX32 R25, R25, R3, 0x2, P6 ;  /* 0x0000000319197211 */ /* 0x000fc400030f16ff */
[----:B------:R-:W-:Y:S02]  /*c790*/  ISETP.LT.AND P1, PT, R12, c[0x0][0x17c], !P0 ;  /* 0x00005f000c007a0c */ /* 0x000fe40004721270 */
[C---:B------:R-:W-:Y:S02]  /*c7a0*/  LEA R12, P6, R13.reuse, R2, 0x2 ;  /* 0x000000020d0c7211 */ /* 0x040fe400078c10ff */
[----:B------:R-:W-:Y:S02]  /*c7b0*/  IADD3 R20, R0, 0x13, RZ ;  /* 0x0000001300147810 */ /* 0x000fe40007ffe0ff */
[C---:B------:R-:W-:Y:S01]  /*c7c0*/  IADD3 R21, R13.reuse, c[0x0][0x198], RZ ;  /* 0x000066000d157a10 */ /* 0x040fe20007ffe0ff */
[----:B------:R1:W-:Y:S01]  /*c7d0*/  @P4 STG.E [R24.64], R4 ;  /* 0x0000000418004986 */ /* 0x0003e2000c101904 */
[----:B------:R-:W-:Y:S02]  /*c7e0*/  LEA.HI.X.SX32 R13, R13, R3, 0x2, P6 ;  /* 0x000000030d0d7211 */ /* 0x000fe400030f16ff */
[----:B------:R-:W-:-:S02]  /*c7f0*/  ISETP.LT.AND P4, PT, R20, c[0x0][0x17c], !P0 ;  /* 0x00005f0014007a0c */ /* 0x000fc40004781270 */
[----:B---3--:R-:W-:Y:S02]  /*c800*/  IADD3 R8, R0, 0x14, RZ ;  /* 0x0000001400087810 */ /* 0x008fe40007ffe0ff */
[CC--:B------:R-:W-:Y:S02]  /*c810*/  LEA R20, P6, R21.reuse, R2.reuse, 0x2 ;  /* 0x0000000215147211 */ /* 0x0c0fe400078c10ff */
[C---:B------:R-:W-:Y:S01]  /*c820*/  IADD3 R28, R21.reuse, c[0x0][0x198], RZ ;  /* 0x00006600151c7a10 */ /* 0x040fe20007ffe0ff */
[----:B------:R2:W-:Y:S01]  /*c830*/  @P2 STG.E [R12.64], R5 ;  /* 0x000000050c002986 */ /* 0x0005e2000c101904 */
[----:B------:R-:W-:Y:S02]  /*c840*/  LEA.HI.X.SX32 R21, R21, R3, 0x2, P6 ;  /* 0x0000000315157211 */ /* 0x000fe400030f16ff */
[----:B------:R-:W-:Y:S02]  /*c850*/  ISETP.LT.AND P2, PT, R8, c[0x0][0x17c], !P0 ;  /* 0x00005f0008007a0c */ /* 0x000fe40004741270 */
[----:B------:R-:W-:-:S02]  /*c860*/  LEA R8, P6, R28, R2, 0x2 ;  /* 0x000000021c087211 */ /* 0x000fc400078c10ff */
[----:B-1----:R-:W-:Y:S02]  /*c870*/  IADD3 R4, R0, 0x15, RZ ;  /* 0x0000001500047810 */ /* 0x002fe40007ffe0ff */
[C---:B------:R-:W-:Y:S01]  /*c880*/  IADD3 R17, R28.reuse, c[0x0][0x198], RZ ;  /* 0x000066001c117a10 */ /* 0x040fe20007ffe0ff */
[----:B------:R-:W-:Y:S01]  /*c890*/  @P3 STG.E [R20.64], R34 ;  /* 0x0000002214003986 */ /* 0x000fe2000c101904 */
[----:B------:R-:W-:Y:S02]  /*c8a0*/  LEA.HI.X.SX32 R9, R28, R3, 0x2, P6 ;  /* 0x000000031c097211 */ /* 0x000fe400030f16ff */
[----:B------:R-:W-:Y:S02]  /*c8b0*/  ISETP.LT.AND P3, PT, R4, c[0x0][0x17c], !P0 ;  /* 0x00005f0004007a0c */ /* 0x000fe40004761270 */
[----:B------:R-:W-:Y:S02]  /*c8c0*/  IADD3 R4, R0, 0x16, RZ ;  /* 0x0000001600047810 */ /* 0x000fe40007ffe0ff */
[----:B------:R-:W-:-:S02]  /*c8d0*/  LEA R16, P6, R17, R2, 0x2 ;  /* 0x0000000211107211 */ /* 0x000fc400078c10ff */
[C---:B--2---:R-:W-:Y:S01]  /*c8e0*/  IADD3 R5, R17.reuse, c[0x0][0x198], RZ ;  /* 0x0000660011057a10 */ /* 0x044fe20007ffe0ff */
[----:B------:R1:W-:Y:S01]  /*c8f0*/  @P5 STG.E [R8.64], R35 ;  /* 0x0000002308005986 */ /* 0x0003e2000c101904 */
[-C--:B------:R-:W-:Y:S02]  /*c900*/  LEA.HI.X.SX32 R17, R17, R3.reuse, 0x2, P6 ;  /* 0x0000000311117211 */ /* 0x080fe400030f16ff */
[----:B------:R-:W-:Y:S02]  /*c910*/  ISETP.LT.AND P5, PT, R4, c[0x0][0x17c], !P0 ;  /* 0x00005f0004007a0c */ /* 0x000fe400047a1270 */
[C---:B------:R-:W-:Y:S02]  /*c920*/  LEA R4, P6, R5.reuse, R2, 0x2 ;  /* 0x0000000205047211 */ /* 0x040fe400078c10ff */
[----:B------:R-:W-:Y:S02]  /*c930*/  IADD3 R12, R0, 0x17, RZ ;  /* 0x00000017000c7810 */ /* 0x000fe40007ffe0ff */
[C---:B------:R-:W-:Y:S01]  /*c940*/  IADD3 R13, R5.reuse, c[0x0][0x198], RZ ;  /* 0x00006600050d7a10 */ /* 0x040fe20007ffe0ff */
[----:B------:R2:W-:Y:S01]  /*c950*/  @P1 STG.E [R16.64], R30 ;  /* 0x0000001e10001986 */ /* 0x0005e2000c101904 */
[----:B------:R-:W-:-:S02]  /*c960*/  LEA.HI.X.SX32 R5, R5, R3, 0x2, P6 ;  /* 0x0000000305057211 */ /* 0x000fc400030f16ff */
[----:B------:R-:W-:Y:S02]  /*c970*/  ISETP.LT.AND P1, PT, R12, c[0x0][0x17c], !P0 ;  /* 0x00005f000c007a0c */ /* 0x000fe40004721270 */
[C---:B------:R-:W-:Y:S02]  /*c980*/  LEA R12, P6, R13.reuse, R2, 0x2 ;  /* 0x000000020d0c7211 */ /* 0x040fe400078c10ff */
[----:B-1----:R-:W-:Y:S02]  /*c990*/  IADD3 R8, R0, 0x18, RZ ;  /* 0x0000001800087810 */ /* 0x002fe40007ffe0ff */
[C---:B------:R-:W-:Y:S01]  /*c9a0*/  IADD3 R9, R13.reuse, c[0x0][0x198], RZ ;  /* 0x000066000d097a10 */ /* 0x040fe20007ffe0ff */
[----:B------:R1:W-:Y:S01]  /*c9b0*/  @P4 STG.E [R4.64], R31 ;  /* 0x0000001f04004986 */ /* 0x0003e2000c101904 */
[----:B------:R-:W-:Y:S02]  /*c9c0*/  LEA.HI.X.SX32 R13, R13, R3, 0x2, P6 ;  /* 0x000000030d0d7211 */ /* 0x000fe400030f16ff */
[----:B------:R-:W-:-:S02]  /*c9d0*/  ISETP.LT.AND P4, PT, R8, c[0x0][0x17c], !P0 ;  /* 0x00005f0008007a0c */ /* 0x000fc40004781270 */
[CC--:B------:R-:W-:Y:S02]  /*c9e0*/  LEA R8, P6, R9.reuse, R2.reuse, 0x2 ;  /* 0x0000000209087211 */ /* 0x0c0fe400078c10ff */
[C---:B--2---:R-:W-:Y:S02]  /*c9f0*/  IADD3 R17, R9.reuse, c[0x0][0x198], RZ ;  /* 0x0000660009117a10 */ /* 0x044fe40007ffe0ff */
[----:B------:R-:W-:Y:S02]  /*ca00*/  LEA.HI.X.SX32 R9, R9, R3, 0x2, P6 ;  /* 0x0000000309097211 */ /* 0x000fe400030f16ff */
[C---:B------:R-:W-:Y:S02]  /*ca10*/  LEA R16, P6, R17.reuse, R2, 0x2 ;  /* 0x0000000211107211 */ /* 0x040fe400078c10ff */
[----:B------:R-:W-:Y:S01]  /*ca20*/  IADD3 R21, R17, c[0x0][0x198], RZ ;  /* 0x0000660011157a10 */ /* 0x000fe20007ffe0ff */
[----:B------:R2:W-:Y:S01]  /*ca30*/  @P2 STG.E [R12.64], R26 ;  /* 0x0000001a0c002986 */ /* 0x0005e2000c101904 */
[----:B------:R-:W-:-:S02]  /*ca40*/  IADD3 R20, R0, 0x19, RZ ;  /* 0x0000001900147810 */ /* 0x000fc40007ffe0ff */
[-C--:B------:R-:W-:Y:S02]  /*ca50*/  LEA.HI.X.SX32 R17, R17, R3.reuse, 0x2, P6 ;  /* 0x0000000311117211 */ /* 0x080fe400030f16ff */
[C---:B-1----:R-:W-:Y:S01]  /*ca60*/  LEA R4, P6, R21.reuse, R2, 0x2 ;  /* 0x0000000215047211 */ /* 0x042fe200078c10ff */
[----:B------:R1:W-:Y:S01]  /*ca70*/  @P3 STG.E [R8.64], R27 ;  /* 0x0000001b08003986 */ /* 0x0003e2000c101904 */
[----:B------:R-:W-:Y:S02]  /*ca80*/  ISETP.LT.AND P2, PT, R20, c[0x0][0x17c], !P0 ;  /* 0x00005f0014007a0c */ /* 0x000fe40004741270 */
[C---:B------:R-:W-:Y:S02]  /*ca90*/  IADD3 R20, R0.reuse, 0x1a, RZ ;  /* 0x0000001a00147810 */ /* 0x040fe40007ffe0ff */
[----:B--2---:R-:W-:Y:S02]  /*caa0*/  IADD3 R12, R0, 0x1b, RZ ;  /* 0x0000001b000c7810 */ /* 0x004fe40007ffe0ff */
[C---:B------:R-:W-:Y:S01]  /*cab0*/  IADD3 R13, R21.reuse, c[0x0][0x198], RZ ;  /* 0x00006600150d7a10 */ /* 0x040fe20007ffe0ff */
[----:B------:R2:W-:Y:S01]  /*cac0*/  @P5 STG.E [R16.64], R22 ;  /* 0x0000001610005986 */ /* 0x0005e2000c101904 */
[----:B------:R-:W-:-:S02]  /*cad0*/  LEA.HI.X.SX32 R5, R21, R3, 0x2, P6 ;  /* 0x0000000315057211 */ /* 0x000fc400030f16ff */
[----:B------:R-:W-:Y:S02]  /*cae0*/  ISETP.LT.AND P5, PT, R12, c[0x0][0x17c], !P0 ;  /* 0x00005f000c007a0c */ /* 0x000fe400047a1270 */
[CC--:B------:R-:W-:Y:S02]  /*caf0*/  LEA R12, P6, R13.reuse, R2.reuse, 0x2 ;  /* 0x000000020d0c7211 */ /* 0x0c0fe400078c10ff */
[C---:B-1----:R-:W-:Y:S02]  /*cb00*/  IADD3 R9, R13.reuse, c[0x0][0x198], RZ ;  /* 0x000066000d097a10 */ /* 0x042fe40007ffe0ff */
[----:B------:R-:W-:Y:S02]  /*cb10*/  ISETP.LT.AND P3, PT, R20, c[0x0][0x17c], !P0 ;  /* 0x00005f0014007a0c */ /* 0x000fe40004761270 */
[----:B------:R-:W-:Y:S02]  /*cb20*/  IADD3 R20, R0, 0x1c, RZ ;  /* 0x0000001c00147810 */ /* 0x000fe40007ffe0ff */
[----:B------:R-:W-:Y:S01]  /*cb30*/  LEA.HI.X.SX32 R13, R13, R3, 0x2, P6 ;  /* 0x000000030d0d7211 */ /* 0x000fe200030f16ff */
[----:B------:R1:W-:Y:S01]  /*cb40*/  @P1 STG.E [R4.64], R23 ;  /* 0x0000001704001986 */ /* 0x0003e2000c101904 */
[----:B------:R-:W-:-:S02]  /*cb50*/  LEA R8, P6, R9, R2, 0x2 ;  /* 0x0000000209087211 */ /* 0x000fc400078c10ff */
[C---:B------:R-:W-:Y:S02]  /*cb60*/  IADD3 R21, R9.reuse, c[0x0][0x198], RZ ;  /* 0x0000660009157a10 */ /* 0x040fe40007ffe0ff */
[----:B------:R-:W-:Y:S02]  /*cb70*/  ISETP.LT.AND P1, PT, R20, c[0x0][0x17c], !P0 ;  /* 0x00005f0014007a0c */ /* 0x000fe40004721270 */
[----:B------:R-:W-:Y:S02]  /*cb80*/  IADD3 R20, R0, 0x1d, RZ ;  /* 0x0000001d00147810 */ /* 0x000fe40007ffe0ff */
[----:B------:R-:W-:Y:S01]  /*cb90*/  LEA.HI.X.SX32 R9, R9, R3, 0x2, P6 ;  /* 0x0000000309097211 */ /* 0x000fe200030f16ff */
[----:B------:R3:W-:Y:S01]  /*cba0*/  @P4 STG.E [R12.64], R18 ;  /* 0x000000120c004986 */ /* 0x0007e2000c101904 */
[----:B--2---:R-:W-:Y:S02]  /*cbb0*/  LEA R16, P6, R21, R2, 0x2 ;  /* 0x0000000215107211 */ /* 0x004fe400078c10ff */
[----:B------:R-:W-:-:S02]  /*cbc0*/  ISETP.LT.AND P4, PT, R20, c[0x0][0x17c], !P0 ;  /* 0x00005f0014007a0c */ /* 0x000fc40004781270 */
[----:B-1----:R-:W-:Y:S02]  /*cbd0*/  IADD3 R4, R0, 0x1e, RZ ;  /* 0x0000001e00047810 */ /* 0x002fe40007ffe0ff */
[C---:B------:R-:W-:Y:S01]  /*cbe0*/  IADD3 R20, R21.reuse, c[0x0][0x198], RZ ;  /* 0x0000660015147a10 */ /* 0x040fe20007ffe0ff */
[----:B------:R1:W-:Y:S01]  /*cbf0*/  @P2 STG.E [R8.64], R19 ;  /* 0x0000001308002986 */ /* 0x0003e2000c101904 */
[----:B------:R-:W-:Y:S02]  /*cc00*/  LEA.HI.X.SX32 R17, R21, R3, 0x2, P6 ;  /* 0x0000000315117211 */ /* 0x000fe400030f16ff */
[----:B------:R-:W-:Y:S02]  /*cc10*/  ISETP.LT.AND P2, PT, R4, c[0x0][0x17c], !P0 ;  /* 0x00005f0004007a0c */ /* 0x000fe40004741270 */
[----:B------:R-:W-:Y:S02]  /*cc20*/  IADD3 R5, R0, 0x1f, RZ ;  /* 0x0000001f00057810 */ /* 0x000fe40007ffe0ff */
[C---:B------:R-:W-:Y:S01]  /*cc30*/  LEA R4, P6, R20.reuse, R2, 0x2 ;  /* 0x0000000214047211 */ /* 0x040fe200078c10ff */
[----:B------:R-:W-:Y:S01]  /*cc40*/  @P3 STG.E [R16.64], R14 ;  /* 0x0000000e10003986 */ /* 0x000fe2000c101904 */
[----:B---3--:R-:W-:-:S02]  /*cc50*/  IADD3 R13, R20, c[0x0][0x198], RZ ;  /* 0x00006600140d7a10 */ /* 0x008fc40007ffe0ff */
[----:B------:R-:W-:Y:S02]  /*cc60*/  ISETP.LT.AND P3, PT, R5, c[0x0][0x17c], !P0 ;  /* 0x00005f0005007a0c */ /* 0x000fe40004761270 */
[-C--:B------:R-:W-:Y:S02]  /*cc70*/  LEA.HI.X.SX32 R5, R20, R3.reuse, 0x2, P6 ;  /* 0x0000000314057211 */ /* 0x080fe400030f16ff */
[CC--:B------:R-:W-:Y:S01]  /*cc80*/  LEA R12, P6, R13.reuse, R2.reuse, 0x2 ;  /* 0x000000020d0c7211 */ /* 0x0c0fe200078c10ff */
[----:B------:R-:W2:Y:S01]  /*cc90*/  LDS.128 R20, [R36] ;  /* 0x0000000024147984 */ /* 0x000ea20000000c00 */
[C---:B-1----:R-:W-:Y:S02]  /*cca0*/  IADD3 R19, R13.reuse, c[0x0][0x198], RZ ;  /* 0x000066000d137a10 */ /* 0x042fe40007ffe0ff */
[----:B------:R-:W-:Y:S02]  /*ccb0*/  LEA.HI.X.SX32 R13, R13, R3, 0x2, P6 ;  /* 0x000000030d0d7211 */ /* 0x000fe400030f16ff */
[----:B------:R-:W-:Y:S01]  /*ccc0*/  IADD3 R9, R0, 0x21, RZ ;  /* 0x0000002100097810 */ /* 0x000fe20007ffe0ff */
[----:B------:R1:W-:Y:S01]  /*ccd0*/  @P5 STG.E [R4.64], R15 ;  /* 0x0000000f04005986 */ /* 0x0003e2000c101904 */
[----:B------:R-:W-:-:S02]  /*cce0*/  LEA R8, P6, R19, R2, 0x2 ;  /* 0x0000000213087211 */ /* 0x000fc400078c10ff */
[----:B------:R-:W-:Y:S01]  /*ccf0*/  IADD3 R25, R19, c[0x0][0x198], RZ ;  /* 0x0000660013197a10 */ /* 0x000fe20007ffe0ff */
[----:B------:R-:W-:Y:S01]  /*cd00*/  @P1 STG.E [R12.64], R10 ;  /* 0x0000000a0c001986 */ /* 0x000fe2000c101904 */
[----:B------:R-:W-:Y:S02]  /*cd10*/  ISETP.LT.AND P1, PT, R9, c[0x0][0x17c], !P0 ;  /* 0x00005f0009007a0c */ /* 0x000fe40004721270 */
[----:B------:R-:W-:Y:S01]  /*cd20*/  IADD3 R18, R0, 0x20, RZ ;  /* 0x0000002000127810 */ /* 0x000fe20007ffe0ff */
[----:B------:R-:W-:Y:S01]  /*cd30*/  LDS.128 R36, [R36+0x800] ;  /* 0x0008000024247984 */ /* 0x000fe20000000c00 */
[----:B------:R-:W-:Y:S02]  /*cd40*/  LEA.HI.X.SX32 R9, R19, R3, 0x2, P6 ;  /* 0x0000000313097211 */ /* 0x000fe400030f16ff */
[C---:B------:R-:W-:Y:S02]  /*cd50*/  LEA R24, P6, R25.reuse, R2, 0x2 ;  /* 0x0000000219187211 */ /* 0x040fe400078c10ff */
[----:B-1----:R-:W-:-:S02]  /*cd60*/  IADD3 R15, R25, c[0x0][0x198], RZ ;  /* 0x00006600190f7a10 */ /* 0x002fc40007ffe0ff */
[----:B------:R-:W-:Y:S02]  /*cd70*/  ISETP.LT.AND P5, PT, R18, c[0x0][0x17c], !P0 ;  /* 0x00005f0012007a0c */ /* 0x000fe400047a1270 */
[----:B------:R-:W-:Y:S01]  /*cd80*/  LEA.HI.X.SX32 R25, R25, R3, 0x2, P6 ;  /* 0x0000000319197211 */ /* 0x000fe200030f16ff */
[----:B------:R-:W1:Y:S01]  /*cd90*/  LDS.128 R16, [R42] ;  /* 0x000000002a107984 */ /* 0x000e620000000c00 */
[C---:B------:R-:W-:Y:S02]  /*cda0*/  IADD3 R5, R0.reuse, 0x23, RZ ;  /* 0x0000002300057810 */ /* 0x040fe40007ffe0ff */
[C---:B------:R-:W-:Y:S01]  /*cdb0*/  LEA R4, P6, R15.reuse, R2, 0x2 ;  /* 0x000000020f047211 */ /* 0x040fe200078c10ff */
[----:B------:R3:W-:Y:S01]  /*cdc0*/  @P4 STG.E [R8.64], R11 ;  /* 0x0000000b08004986 */ /* 0x0007e2000c101904 */
[----:B------:R-:W-:Y:S02]  /*cdd0*/  IADD3 R27, R15, c[0x0][0x198], RZ ;  /* 0x000066000f1b7a10 */ /* 0x000fe40007ffe0ff */
[----:B------:R-:W-:Y:S01]  /*cde0*/  IADD3 R14, R0, 0x22, RZ ;  /* 0x00000022000e7810 */ /* 0x000fe20007ffe0ff */
[----:B------:R4:W-:Y:S01]  /*cdf0*/  @P2 STG.E [R24.64], R6 ;  /* 0x0000000618002986 */ /* 0x0009e2000c101904 */
[----:B------:R-:W-:-:S02]  /*ce00*/  ISETP.LT.AND P2, PT, R5, c[0x0][0x17c], !P0 ;  /* 0x00005f0005007a0c */ /* 0x000fc40004741270 */
[-C--:B------:R-:W-:Y:S02]  /*ce10*/  LEA.HI.X.SX32 R5, R15, R3.reuse, 0x2, P6 ;  /* 0x000000030f057211 */ /* 0x080fe400030f16ff */
[C---:B------:R-:W-:Y:S02]  /*ce20*/  LEA R26, P6, R27.reuse, R2, 0x2 ;  /* 0x000000021b1a7211 */ /* 0x040fe400078c10ff */
[C---:B---3--:R-:W-:Y:S02]  /*ce30*/  IADD3 R8, R27.reuse, c[0x0][0x198], RZ ;  /* 0x000066001b087a10 */ /* 0x048fe40007ffe0ff */
[----:B------:R-:W-:Y:S02]  /*ce40*/  ISETP.LT.AND P4, PT, R14, c[0x0][0x17c], !P0 ;  /* 0x00005f000e007a0c */ /* 0x000fe40004781270 */
[----:B------:R-:W3:Y:S01]  /*ce50*/  LDS.128 R12, [R41] ;  /* 0x00000000290c7984 */ /* 0x000ee20000000c00 */
[----:B------:R-:W-:Y:S02]  /*ce60*/  IADD3 R10, R0, 0x24, RZ ;  /* 0x00000024000a7810 */ /* 0x000fe40007ffe0ff */
[----:B------:R-:W-:-:S02]  /*ce70*/  LEA.HI.X.SX32 R27, R27, R3, 0x2, P6 ;  /* 0x000000031b1b7211 */ /* 0x000fc400030f16ff */
[-C--:B----4-:R-:W-:Y:S01]  /*ce80*/  LEA R24, P6, R8, R2.reuse, 0x2 ;  /* 0x0000000208187211 */ /* 0x090fe200078c10ff */
[----:B------:R4:W-:Y:S01]  /*ce90*/  @P3 STG.E [R4.64], R7 ;  /* 0x0000000704003986 */ /* 0x0009e2000c101904 */
[----:B------:R-:W-:Y:S02]  /*cea0*/  ISETP.LT.AND P3, PT, R10, c[0x0][0x17c], !P0 ;  /* 0x00005f000a007a0c */ /* 0x000fe40004761270 */
[C---:B------:R-:W-:Y:S02]  /*ceb0*/  IADD3 R29, R8.reuse, c[0x0][0x198], RZ ;  /* 0x00006600081d7a10 */ /* 0x040fe40007ffe0ff */
[----:B------:R-:W-:Y:S02]  /*cec0*/  LEA.HI.X.SX32 R25, R8, R3, 0x2, P6 ;  /* 0x0000000308197211 */ /* 0x000fe400030f16ff */
[----:B------:R-:W5:Y:S01]  /*ced0*/  LDS.128 R8, [R40] ;  /* 0x0000000028087984 */ /* 0x000f620000000c00 */
[----:B------:R-:W-:Y:S02]  /*cee0*/  IADD3 R6, R0, 0x25, RZ ;  /* 0x0000002500067810 */ /* 0x000fe40007ffe0ff */
[----:B------:R-:W-:Y:S01]  /*cef0*/  LEA R28, P6, R29, R2, 0x2 ;  /* 0x000000021d1c7211 */ /* 0x000fe200078c10ff */
[----:B--2---:R2:W-:Y:S01]  /*cf00*/  @P5 STG.E [R26.64], R20 ;  /* 0x000000141a005986 */ /* 0x0045e2000c101904 */
[----:B------:R-:W-:-:S02]  /*cf10*/  ISETP.LT.AND P5, PT, R6, c[0x0][0x17c], !P0 ;  /* 0x00005f0006007a0c */ /* 0x000fc400047a1270 */
[----:B------:R-:W-:Y:S02]  /*cf20*/  IADD3 R6, R0, 0x26, RZ ;  /* 0x0000002600067810 */ /* 0x000fe40007ffe0ff */
[C---:B----4-:R-:W-:Y:S01]  /*cf30*/  IADD3 R5, R29.reuse, c[0x0][0x198], RZ ;  /* 0x000066001d057a10 */ /* 0x050fe20007ffe0ff */
[----:B------:R-:W-:Y:S01]  /*cf40*/  @P1 STG.E [R24.64], R21 ;  /* 0x0000001518001986 */ /* 0x000fe2000c101904 */
[----:B------:R-:W-:Y:S02]  /*cf50*/  LEA.HI.X.SX32 R29, R29, R3, 0x2, P6 ;  /* 0x000000031d1d7211 */ /* 0x000fe400030f16ff */
[----:B------:R-:W-:Y:S02]  /*cf60*/  ISETP.LT.AND P1, PT, R6, c[0x0][0x17c], !P0 ;  /* 0x00005f0006007a0c */ /* 0x000fe40004721270 */
[C---:B------:R-:W-:Y:S02]  /*cf70*/  IADD3 R6, R5.reuse, c[0x0][0x198], RZ ;  /* 0x0000660005067a10 */ /* 0x040fe40007ffe0ff */
[----:B--2---:R-:W-:-:S02]  /*cf80*/  LEA R26, P6, R5, R2, 0x2 ;  /* 0x00000002051a7211 */ /* 0x004fc400078c10ff */
[----:B------:R-:W-:Y:S02]  /*cf90*/  IADD3 R4, R0, 0x27, RZ ;  /* 0x0000002700047810 */ /* 0x000fe40007ffe0ff */
[----:B------:R-:W-:Y:S02]  /*cfa0*/  LEA.HI.X.SX32 R27, R5, R3, 0x2, P6 ;  /* 0x00000003051b7211 */ /* 0x000fe400030f16ff */
[C---:B------:R-:W-:Y:S01]  /*cfb0*/  LEA R30, P6, R6.reuse, R2, 0x2 ;  /* 0x00000002061e7211 */ /* 0x040fe200078c10ff */
[----:B-1----:R1:W-:Y:S01]  /*cfc0*/  @P4 STG.E [R28.64], R16 ;  /* 0x000000101c004986 */ /* 0x0023e2000c101904 */
[----:B------:R-:W-:Y:S02]  /*cfd0*/  IADD3 R5, R6, c[0x0][0x198], RZ ;  /* 0x0000660006057a10 */ /* 0x000fe40007ffe0ff */
[----:B------:R-:W-:Y:S02]  /*cfe0*/  ISETP.LT.AND P4, PT, R4, c[0x0][0x17c], !P0 ;  /* 0x00005f0004007a0c */ /* 0x000fe40004781270 */
[----:B------:R-:W-:-:S02]  /*cff0*/  IADD3 R4, R0, 0x28, RZ ;  /* 0x0000002800047810 */ /* 0x000fc40007ffe0ff */
[-C--:B------:R-:W-:Y:S02]  /*d000*/  LEA.HI.X.SX32 R31, R6, R3.reuse, 0x2, P6 ;  /* 0x00000003061f7211 */ /* 0x080fe400030f16ff */
[CC--:B------:R-:W-:Y:S01]  /*d010*/  LEA R20, P6, R5.reuse, R2.reuse, 0x2 ;  /* 0x0000000205147211 */ /* 0x0c0fe200078c10ff */
[----:B------:R2:W-:Y:S01]  /*d020*/  @P2 STG.E [R26.64], R17 ;  /* 0x000000111a002986 */ /* 0x0005e2000c101904 */
[C---:B-1----:R-:W-:Y:S02]  /*d030*/  IADD3 R29, R5.reuse, c[0x0][0x198], RZ ;  /* 0x00006600051d7a10 */ /* 0x042fe40007ffe0ff */
[----:B------:R-:W-:Y:S02]  /*d040*/  ISETP.LT.AND P2, PT, R4, c[0x0][0x17c], !P0 ;  /* 0x00005f0004007a0c */ /* 0x000fe40004741270 */
[----:B------:R-:W-:Y:S02]  /*d050*/  LEA.HI.X.SX32 R21, R5, R3, 0x2, P6 ;  /* 0x0000000305157211 */ /* 0x000fe400030f16ff */
[C---:B------:R-:W-:Y:S01]  /*d060*/  IADD3 R32, R29.reuse, c[0x0][0x198], RZ ;  /* 0x000066001d207a10 */ /* 0x040fe20007ffe0ff */
[----:B------:R-:W1:Y:S01]  /*d070*/  LDS.128 R4, [R42+0x800] ;  /* 0x000800002a047984 */ /* 0x000e620000000c00 */
[----:B------:R-:W-:-:S02]  /*d080*/  LEA R28, P6, R29, R2, 0x2 ;  /* 0x000000021d1c7211 */ /* 0x000fc400078c10ff */
[C---:B------:R-:W-:Y:S01]  /*d090*/  IADD3 R25, R0.reuse, 0x29, RZ ;  /* 0x0000002900197810 */ /* 0x040fe20007ffe0ff */
[----:B---3--:R3:W-:Y:S01]  /*d0a0*/  @P3 STG.E [R30.64], R12 ;  /* 0x0000000c1e003986 */ /* 0x0087e2000c101904 */
[----:B------:R-:W-:Y:S02]  /*d0b0*/  IADD3 R24, R0, 0x2a, RZ ;  /* 0x0000002a00187810 */ /* 0x000fe40007ffe0ff */
[C---:B------:R-:W-:Y:S02]  /*d0c0*/  LEA R16, P3, R32.reuse, R2, 0x2 ;  /* 0x0000000220107211 */ /* 0x040fe400078610ff */
[-C--:B------:R-:W-:Y:S01]  /*d0d0*/  LEA.HI.X.SX32 R29, R29, R3.reuse, 0x2, P6 ;  /* 0x000000031d1d7211 */ /* 0x080fe200030f16ff */
[----:B------:R4:W-:Y:S01]  /*d0e0*/  @P5 STG.E [R20.64], R13 ;  /* 0x0000000d14005986 */ /* 0x0009e2000c101904 */
[----:B--2---:R-:W-:Y:S02]  /*d0f0*/  LEA.HI.X.SX32 R17, R32, R3, 0x2, P3 ;  /* 0x0000000320117211 */ /* 0x004fe400018f16ff */
[----:B------:R-:W-:-:S02]  /*d100*/  ISETP.LT.AND P5, PT, R25, c[0x0][0x17c], !P0 ;  /* 0x00005f0019007a0c */ /* 0x000fc400047a1270 */
[----:B---3--:R-:W-:Y:S01]  /*d110*/  IADD3 R12, R32, c[0x0][0x198], RZ ;  /* 0x00006600200c7a10 */ /* 0x008fe20007ffe0ff */
[----:B-----5:R-:W-:Y:S01]  /*d120*/  @P1 STG.E [R28.64], R8 ;  /* 0x000000081c001986 */ /* 0x020fe2000c101904 */
[----:B------:R-:W-:Y:S02]  /*d130*/  ISETP.LT.AND P3, PT, R24, c[0x0][0x17c], !P0 ;  /* 0x00005f0018007a0c */ /* 0x000fe40004761270 */
[C---:B------:R-:W-:Y:S01]  /*d140*/  LEA R32, P1, R12.reuse, R2, 0x2 ;  /* 0x000000020c207211 */ /* 0x040fe200078210ff */
[----:B------:R-:W2:Y:S01]  /*d150*/  LDS.128 R24, [R41+0x800] ;  /* 0x0008000029187984 */ /* 0x000ea20000000c00 */
[----:B------:R-:W-:Y:S02]  /*d160*/  IADD3 R31, R12, c[0x0][0x198], RZ ;  /* 0x000066000c1f7a10 */ /* 0x000fe40007ffe0ff */
[C---:B------:R-:W-:Y:S02]  /*d170*/  IADD3 R30, R0.reuse, 0x2b, RZ ;  /* 0x0000002b001e7810 */ /* 0x040fe40007ffe0ff */
[----:B----4-:R-:W-:-:S02]  /*d180*/  IADD3 R13, R0, 0x2c, RZ ;  /* 0x0000002c000d7810 */ /* 0x010fc40007ffe0ff */
[-C--:B------:R-:W-:Y:S02]  /*d190*/  LEA.HI.X.SX32 R33, R12, R3.reuse, 0x2, P1 ;  /* 0x000000030c217211 */ /* 0x080fe400008f16ff */
[----:B------:R-:W-:Y:S01]  /*d1a0*/  LEA R12, P6, R31, R2, 0x2 ;  /* 0x000000021f0c7211 */ /* 0x000fe200078c10ff */
[----:B------:R3:W-:Y:S01]  /*d1b0*/  @P4 STG.E [R16.64], R9 ;  /* 0x0000000910004986 */ /* 0x0007e2000c101904 */
[----:B------:R-:W-:Y:S02]  /*d1c0*/  ISETP.LT.AND P1, PT, R13, c[0x0][0x17c], !P0 ;  /* 0x00005f000d007a0c */ /* 0x000fe40004721270 */
[----:B------:R-:W-:Y:S02]  /*d1d0*/  ISETP.LT.AND P4, PT, R30, c[0x0][0x17c], !P0 ;  /* 0x00005f001e007a0c */ /* 0x000fe40004781270 */
[C---:B------:R-:W-:Y:S02]  /*d1e0*/  IADD3 R21, R31.reuse, c[0x0][0x198], RZ ;  /* 0x000066001f157a10 */ /* 0x040fe40007ffe0ff */
[----:B------:R-:W-:-:S02]  /*d1f0*/  LEA.HI.X.SX32 R13, R31, R3, 0x2, P6 ;  /* 0x000000031f0d7211 */ /* 0x000fc400030f16ff */
[----:B------:R-:W4:Y:S01]  /*d200*/  LDS.128 R28, [R40+0x800] ;  /* 0x00080000281c7984 */ /* 0x000f220000000c00 */
[C---:B------:R-:W-:Y:S02]  /*d210*/  IADD3 R34, R21.reuse, c[0x0][0x198], RZ ;  /* 0x0000660015227a10 */ /* 0x040fe40007ffe0ff */
[----:B---3--:R-:W-:Y:S01]  /*d220*/  IADD3 R17, R0, 0x2d, RZ ;  /* 0x0000002d00117810 */ /* 0x008fe20007ffe0ff */
[----:B------:R3:W-:Y:S01]  /*d230*/  @P2 STG.E [R32.64], R36 ;  /* 0x0000002420002986 */ /* 0x0007e2000c101904 */
[CC--:B------:R-:W-:Y:S02]  /*d240*/  LEA R8, P2, R21.reuse, R2.reuse, 0x2 ;  /* 0x0000000215087211 */ /* 0x0c0fe400078410ff */
[----:B------:R-:W-:Y:S01]  /*d250*/  LEA R16, P6, R34, R2, 0x2 ;  /* 0x0000000222107211 */ /* 0x000fe200078c10ff */
[----:B------:R5:W-:Y:S01]  /*d260*/  @P5 STG.E [R12.64], R37 ;  /* 0x000000250c005986 */ /* 0x000be2000c101904 */
[----:B------:R-:W-:Y:S02]  /*d270*/  LEA.HI.X.SX32 R9, R21, R3, 0x2, P2 ;  /* 0x0000000315097211 */ /* 0x000fe400010f16ff */
[----:B------:R-:W-:-:S02]  /*d280*/  ISETP.LT.AND P5, PT, R17, c[0x0][0x17c], !P0 ;  /* 0x00005f0011007a0c */ /* 0x000fc400047a1270 */
[C---:B------:R-:W-:Y:S02]  /*d290*/  LEA.HI.X.SX32 R17, R34.reuse, R3, 0x2, P6 ;  /* 0x0000000322117211 */ /* 0x040fe400030f16ff */
[----:B------:R-:W-:Y:S01]  /*d2a0*/  IADD3 R34, R34, c[0x0][0x198], RZ ;  /* 0x0000660022227a10 */ /* 0x000fe20007ffe0ff */
[----:B-1----:R1:W-:Y:S01]  /*d2b0*/  @P3 STG.E [R8.64], R4 ;  /* 0x0000000408003986 */ /* 0x0023e2000c101904 */
[----:B------:R-:W-:Y:S02]  /*d2c0*/  IADD3 R20, R0, 0x2e, RZ ;  /* 0x0000002e00147810 */ /* 0x000fe40007ffe0ff */
[C---:B---3--:R-:W-:Y:S02]  /*d2d0*/  IADD3 R33, R34.reuse, c[0x0][0x198], RZ ;  /* 0x0000660022217a10 */ /* 0x048fe40007ffe0ff */
[----:B-----5:R-:W-:Y:S02]  /*d2e0*/  LEA R12, P3, R34, R2, 0x2 ;  /* 0x00000002220c7211 */ /* 0x020fe400078610ff */
[----:B------:R-:W-:-:S02]  /*d2f0*/  ISETP.LT.AND P2, PT, R20, c[0x0][0x17c], !P0 ;  /* 0x00005f0014007a0c */ /* 0x000fc40004741270 */
[----:B------:R-:W-:Y:S02]  /*d300*/  LEA.HI.X.SX32 R13, R34, R3, 0x2, P3 ;  /* 0x00000003220d7211 */ /* 0x000fe400018f16ff */
[C---:B------:R-:W-:Y:S02]  /*d310*/  IADD3 R34, R33.reuse, c[0x0][0x198], RZ ;  /* 0x0000660021227a10 */ /* 0x040fe40007ffe0ff */
[----:B------:R-:W-:Y:S01]  /*d320*/  IADD3 R21, R0, 0x2f, RZ ;  /* 0x0000002f00157810 */ /* 0x000fe20007ffe0ff */
[----:B------:R3:W-:Y:S01]  /*d330*/  @P4 STG.E [R16.64], R5 ;  /* 0x0000000510004986 */ /* 0x0007e2000c101904 */
[-C--:B------:R-:W-:Y:S02]  /*d340*/  LEA R20, P6, R33, R2.reuse, 0x2 ;  /* 0x0000000221147211 */ /* 0x080fe400078c10ff */
[----:B------:R-:W-:Y:S01]  /*d350*/  ISETP.LT.AND P4, PT, R21, c[0x0][0x17c], !P0 ;  /* 0x00005f0015007a0c */ /* 0x000fe20004781270 */
[----:B--2---:R2:W-:Y:S01]  /*d360*/  @P1 STG.E [R12.64], R24 ;  /* 0x000000180c001986 */ /* 0x0045e2000c101904 */
[----:B-1----:R-:W-:-:S02]  /*d370*/  LEA R4, P1, R34, R2, 0x2 ;  /* 0x0000000222047211 */ /* 0x002fc400078210ff */
[----:B------:R-:W-:Y:S02]  /*d380*/  LEA.HI.X.SX32 R21, R33, R3, 0x2, P6 ;  /* 0x0000000321157211 */ /* 0x000fe400030f16ff */
[----:B------:R-:W-:Y:S02]  /*d390*/  IADD3 R32, R0, 0x30, RZ ;  /* 0x0000003000207810 */ /* 0x000fe40007ffe0ff */
[----:B---3--:R-:W-:Y:S02]  /*d3a0*/  IADD3 R17, R34, c[0x0][0x198], RZ ;  /* 0x0000660022117a10 */ /* 0x008fe40007ffe0ff */
[----:B------:R-:W-:Y:S02]  /*d3b0*/  IADD3 R9, R0, 0x31, RZ ;  /* 0x0000003100097810 */ /* 0x000fe40007ffe0ff */
[C---:B--2---:R-:W-:Y:S02]  /*d3c0*/  IADD3 R13, R17.reuse, c[0x0][0x198], RZ ;  /* 0x00006600110d7a10 */ /* 0x044fe40007ffe0ff */
[----:B------:R-:W-:-:S02]  /*d3d0*/  LEA R8, P6, R17, R2, 0x2 ;  /* 0x0000000211087211 */ /* 0x000fc400078c10ff */
[-C--:B------:R-:W-:Y:S01]  /*d3e0*/  LEA.HI.X.SX32 R5, R34, R3.reuse, 0x2, P1 ;  /* 0x0000000322057211 */ /* 0x080fe200008f16ff */
[----:B------:R1:W-:Y:S01]  /*d3f0*/  @P5 STG.E [R20.64], R25 ;  /* 0x0000001914005986 */ /* 0x0003e2000c101904 */
[----:B------:R-:W-:Y:S02]  /*d400*/  ISETP.LT.AND P3, PT, R32, c[0x0][0x17c], !P0 ;  /* 0x00005f0020007a0c */ /* 0x000fe40004761270 */
[----:B------:R-:W-:Y:S02]  /*d410*/  IADD3 R16, R0, 0x32, RZ ;  /* 0x0000003200107810 */ /* 0x000fe40007ffe0ff */
[----:B------:R-:W-:Y:S01]  /*d420*/  ISETP.LT.AND P5, PT, R9, c[0x0][0x17c], !P0 ;  /* 0x00005f0009007a0c */ /* 0x000fe200047a1270 */
[----:B----4-:R2:W-:Y:S01]  /*d430*/  @P2 STG.E [R4.64], R28 ;  /* 0x0000001c04002986 */ /* 0x0105e2000c101904 */
[----:B------:R-:W-:Y:S02]  /*d440*/  LEA.HI.X.SX32 R9, R17, R3, 0x2, P6 ;  /* 0x0000000311097211 */ /* 0x000fe400030f16ff */
[----:B------:R-:W-:-:S02]  /*d450*/  ISETP.LT.AND P1, PT, R16, c[0x0][0x17c], !P0 ;  /* 0x00005f0010007a0c */ /* 0x000fc40004721270 */
[C---:B-1----:R-:W-:Y:S02]  /*d460*/  IADD3 R21, R13.reuse, c[0x0][0x198], RZ ;  /* 0x000066000d157a10 */ /* 0x042fe40007ffe0ff */
[-C--:B------:R-:W-:Y:S02]  /*d470*/  LEA R12, P2, R13, R2.reuse, 0x2 ;  /* 0x000000020d0c7211 */ /* 0x080fe400078410ff */
[----:B------:R-:W-:Y:S02]  /*d480*/  IADD3 R17, R0, 0x33, RZ ;  /* 0x0000003300117810 */ /* 0x000fe40007ffe0ff */
[C---:B------:R-:W-:Y:S01]  /*d490*/  LEA R16, P6, R21.reuse, R2, 0x2 ;  /* 0x0000000215107211 */ /* 0x040fe200078c10ff */
[----:B------:R1:W-:Y:S01]  /*d4a0*/  @P4 STG.E [R8.64], R29 ;  /* 0x0000001d08004986 */ /* 0x0003e2000c101904 */
[----:B------:R-:W-:Y:S02]  /*d4b0*/  IADD3 R24, R21, c[0x0][0x198], RZ ;  /* 0x0000660015187a10 */ /* 0x000fe40007ffe0ff */
[----:B------:R-:W-:-:S02]  /*d4c0*/  LEA.HI.X.SX32 R13, R13, R3, 0x2, P2 ;  /* 0x000000030d0d7211 */ /* 0x000fc400010f16ff */
[----:B------:R-:W-:Y:S02]  /*d4d0*/  ISETP.LT.AND P4, PT, R17, c[0x0][0x17c], !P0 ;  /* 0x00005f0011007a0c */ /* 0x000fe40004781270 */
[----:B------:R-:W-:Y:S02]  /*d4e0*/  LEA.HI.X.SX32 R17, R21, R3, 0x2, P6 ;  /* 0x0000000315117211 */ /* 0x000fe400030f16ff */
[C---:B------:R-:W-:Y:S01]  /*d4f0*/  IADD3 R21, R24.reuse, c[0x0][0x198], RZ ;  /* 0x0000660018157a10 */ /* 0x040fe20007ffe0ff */
[----:B------:R3:W-:Y:S01]  /*d500*/  @P3 STG.E [R12.64], R22 ;  /* 0x000000160c003986 */ /* 0x0007e2000c101904 */
[-C--:B--2---:R-:W-:Y:S02]  /*d510*/  LEA R4, P3, R24, R2.reuse, 0x2 ;  /* 0x0000000218047211 */ /* 0x084fe400078610ff */
[C---:B-1----:R-:W-:Y:S02]  /*d520*/  IADD3 R9, R0.reuse, 0x35, RZ ;  /* 0x0000003500097810 */ /* 0x042fe40007ffe0ff */
[----:B------:R-:W-:Y:S01]  /*d530*/  LEA R8, P6, R21, R2, 0x2 ;  /* 0x0000000215087211 */ /* 0x000fe200078c10ff */
[----:B------:R1:W-:Y:S01]  /*d540*/  @P5 STG.E [R16.64], R23 ;  /* 0x0000001710005986 */ /* 0x0003e2000c101904 */
[----:B------:R-:W-:-:S02]  /*d550*/  IADD3 R20, R0, 0x34, RZ ;  /* 0x0000003400147810 */ /* 0x000fc40007ffe0ff */
[----:B------:R-:W-:Y:S02]  /*d560*/  ISETP.LT.AND P5, PT, R9, c[0x0][0x17c], !P0 ;  /* 0x00005f0009007a0c */ /* 0x000fe400047a1270 */
[-C--:B------:R-:W-:Y:S02]  /*d570*/  LEA.HI.X.SX32 R5, R24, R3.reuse, 0x2, P3 ;  /* 0x0000000318057211 */ /* 0x080fe400018f16ff */
[C---:B------:R-:W-:Y:S02]  /*d580*/  LEA.HI.X.SX32 R9, R21.reuse, R3, 0x2, P6 ;  /* 0x0000000315097211 */ /* 0x040fe400030f16ff */
[----:B------:R-:W-:Y:S02]  /*d590*/  IADD3 R21, R21, c[0x0][0x198], RZ ;  /* 0x0000660015157a10 */ /* 0x000fe40007ffe0ff */
[----:B------:R-:W-:Y:S01]  /*d5a0*/  ISETP.LT.AND P2, PT, R20, c[0x0][0x17c], !P0 ;  /* 0x00005f0014007a0c */ /* 0x000fe20004741270 */
[----:B------:R-:W-:Y:S01]  /*d5b0*/  @P1 STG.E [R4.64], R18 ;  /* 0x0000001204001986 */ /* 0x000fe2000c101904 */
[----:B---3--:R-:W-:-:S02]  /*d5c0*/  IADD3 R22, R21, c[0x0][0x198], RZ ;  /* 0x0000660015167a10 */ /* 0x008fc40007ffe0ff */
[CC--:B------:R-:W-:Y:S02]  /*d5d0*/  LEA R12, P1, R21.reuse, R2.reuse, 0x2 ;  /* 0x00000002150c7211 */ /* 0x0c0fe400078210ff */
[----:B-1----:R-:W-:Y:S02]  /*d5e0*/  IADD3 R17, R0, 0x37, RZ ;  /* 0x0000003700117810 */ /* 0x002fe40007ffe0ff */
[----:B------:R-:W-:Y:S01]  /*d5f0*/  LEA R16, P6, R22, R2, 0x2 ;  /* 0x0000000216107211 */ /* 0x000fe200078c10ff */
[----:B------:R1:W-:Y:S01]  /*d600*/  @P4 STG.E [R8.64], R19 ;  /* 0x0000001308004986 */ /* 0x0003e2000c101904 */
[----:B------:R-:W-:Y:S02]  /*d610*/  LEA.HI.X.SX32 R13, R21, R3, 0x2, P1 ;  /* 0x00000003150d7211 */ /* 0x000fe400008f16ff */
[----:B------:R-:W-:Y:S02]  /*d620*/  IADD3 R20, R0, 0x36, RZ ;  /* 0x0000003600147810 */ /* 0x000fe40007ffe0ff */
[----:B------:R-:W-:-:S02]  /*d630*/  IADD3 R21, R22, c[0x0][0x198], RZ ;  /* 0x0000660016157a10 */ /* 0x000fc40007ffe0ff */
[----:B------:R-:W-:Y:S02]  /*d640*/  ISETP.LT.AND P4, PT, R17, c[0x0][0x17c], !P0 ;  /* 0x00005f0011007a0c */ /* 0x000fe40004781270 */
[----:B------:R-:W-:Y:S01]  /*d650*/  LEA.HI.X.SX32 R17, R22, R3, 0x2, P6 ;  /* 0x0000000316117211 */ /* 0x000fe200030f16ff */
[----:B------:R-:W-:Y:S01]  /*d660*/  @P2 STG.E [R12.64], R14 ;  /* 0x0000000e0c002986 */ /* 0x000fe2000c101904 */
[----:B------:R-:W-:Y:S02]  /*d670*/  ISETP.LT.AND P3, PT, R20, c[0x0][0x17c], !P0 ;  /* 0x00005f0014007a0c */ /* 0x000fe40004761270 */
[C---:B-1----:R-:W-:Y:S01]  /*d680*/  IADD3 R19, R21.reuse, c[0x0][0x198], RZ ;  /* 0x0000660015137a10 */ /* 0x042fe20007ffe0ff */
[----:B------:R1:W-:Y:S01]  /*d690*/  @P5 STG.E [R16.64], R15 ;  /* 0x0000000f10005986 */ /* 0x0003e2000c101904 */
[----:B------:R-:W-:Y:S02]  /*d6a0*/  LEA R4, P2, R21, R2, 0x2 ;  /* 0x0000000215047211 */ /* 0x000fe400078410ff */
[----:B------:R-:W-:-:S02]  /*d6b0*/  IADD3 R9, R0, 0x39, RZ ;  /* 0x0000003900097810 */ /* 0x000fc40007ffe0ff */
[----:B------:R-:W-:Y:S02]  /*d6c0*/  LEA R8, P5, R19, R2, 0x2 ;  /* 0x0000000213087211 */ /* 0x000fe400078a10ff */
[----:B------:R-:W-:Y:S02]  /*d6d0*/  IADD3 R20, R0, 0x38, RZ ;  /* 0x0000003800147810 */ /* 0x000fe40007ffe0ff */
[-C--:B------:R-:W-:Y:S02]  /*d6e0*/  LEA.HI.X.SX32 R5, R21, R3.reuse, 0x2, P2 ;  /* 0x0000000315057211 */ /* 0x080fe400010f16ff */
[----:B------:R-:W-:Y:S02]  /*d6f0*/  ISETP.LT.AND P2, PT, R9, c[0x0][0x17c], !P0 ;  /* 0x00005f0009007a0c */ /* 0x000fe40004741270 */
[C---:B------:R-:W-:Y:S02]  /*d700*/  LEA.HI.X.SX32 R9, R19.reuse, R3, 0x2, P5 ;  /* 0x0000000313097211 */ /* 0x040fe400028f16ff */
[----:B------:R-:W-:-:S02]  /*d710*/  IADD3 R19, R19, c[0x0][0x198], RZ ;  /* 0x0000660013137a10 */ /* 0x000fc40007ffe0ff */
[----:B------:R-:W-:Y:S01]  /*d720*/  ISETP.LT.AND P1, PT, R20, c[0x0][0x17c], !P0 ;  /* 0x00005f0014007a0c */ /* 0x000fe20004721270 */
[----:B------:R2:W-:Y:S01]  /*d730*/  @P3 STG.E [R4.64], R10 ;  /* 0x0000000a04003986 */ /* 0x0005e2000c101904 */
[----:B------:R-:W-:Y:S02]  /*d740*/  IADD3 R18, R0, 0x3a, RZ ;  /* 0x0000003a00127810 */ /* 0x000fe40007ffe0ff */
[C---:B-1----:R-:W-:Y:S02]  /*d750*/  IADD3 R17, R19.reuse, c[0x0][0x198], RZ ;  /* 0x0000660013117a10 */ /* 0x042fe40007ffe0ff */
[----:B------:R-:W-:Y:S02]  /*d760*/  LEA R12, P3, R19, R2, 0x2 ;  /* 0x00000002130c7211 */ /* 0x000fe400078610ff */
[----:B------:R-:W-:Y:S02]  /*d770*/  ISETP.LT.AND P5, PT, R18, c[0x0][0x17c], !P0 ;  /* 0x00005f0012007a0c */ /* 0x000fe400047a1270 */
[----:B------:R-:W-:-:S02]  /*d780*/  IADD3 R15, R0, 0x3b, RZ ;  /* 0x0000003b000f7810 */ /* 0x000fc40007ffe0ff */
[C---:B------:R-:W-:Y:S02]  /*d790*/  LEA R14, P6, R17.reuse, R2, 0x2 ;  /* 0x00000002110e7211 */ /* 0x040fe400078c10ff */
[----:B------:R-:W-:Y:S01]  /*d7a0*/  IADD3 R18, R17, c[0x0][0x198], RZ ;  /* 0x0000660011127a10 */ /* 0x000fe20007ffe0ff */
[----:B------:R1:W-:Y:S01]  /*d7b0*/  @P4 STG.E [R8.64], R11 ;  /* 0x0000000b08004986 */ /* 0x0003e2000c101904 */
[-C--:B------:R-:W-:Y:S02]  /*d7c0*/  LEA.HI.X.SX32 R13, R19, R3.reuse, 0x2, P3 ;  /* 0x00000003130d7211 */ /* 0x080fe400018f16ff */
[----:B------:R-:W-:Y:S02]  /*d7d0*/  ISETP.LT.AND P4, PT, R15, c[0x0][0x17c], !P0 ;  /* 0x00005f000f007a0c */ /* 0x000fe40004781270 */
[----:B------:R-:W-:Y:S01]  /*d7e0*/  LEA.HI.X.SX32 R15, R17, R3, 0x2, P6 ;  /* 0x00000003110f7211 */ /* 0x000fe200030f16ff */
[----:B------:R3:W-:Y:S01]  /*d7f0*/  @P1 STG.E [R12.64], R38 ;  /* 0x000000260c001986 */ /* 0x0007e2000c101904 */
[----:B--2---:R-:W-:-:S02]  /*d800*/  IADD3 R5, R0, 0x3d, RZ ;  /* 0x0000003d00057810 */ /* 0x004fc40007ffe0ff */
[----:B------:R-:W-:Y:S02]  /*d810*/  IADD3 R16, R0, 0x3c, RZ ;  /* 0x0000003c00107810 */ /* 0x000fe40007ffe0ff */
[C---:B-1----:R-:W-:Y:S02]  /*d820*/  IADD3 R9, R18.reuse, c[0x0][0x198], RZ ;  /* 0x0000660012097a10 */ /* 0x042fe40007ffe0ff */
[----:B------:R-:W-:Y:S01]  /*d830*/  LEA R4, P1, R18, R2, 0x2 ;  /* 0x0000000212047211 */ /* 0x000fe200078210ff */
[----:B------:R1:W-:Y:S01]  /*d840*/  @P2 STG.E [R14.64], R39 ;  /* 0x000000270e002986 */ /* 0x0003e2000c101904 */
[----:B------:R-:W-:Y:S02]  /*d850*/  IADD3 R11, R9, c[0x0][0x198], RZ ;  /* 0x00006600090b7a10 */ /* 0x000fe40007ffe0ff */
[----:B------:R-:W-:Y:S02]  /*d860*/  ISETP.LT.AND P2, PT, R5, c[0x0][0x17c], !P0 ;  /* 0x00005f0005007a0c */ /* 0x000fe40004741270 */
[----:B------:R-:W-:-:S02]  /*d870*/  ISETP.LT.AND P3, PT, R16, c[0x0][0x17c], !P0 ;  /* 0x00005f0010007a0c */ /* 0x000fc40004761270 */
[-C--:B------:R-:W-:Y:S02]  /*d880*/  LEA R8, P6, R9, R2.reuse, 0x2 ;  /* 0x0000000209087211 */ /* 0x080fe400078c10ff */
[----:B------:R-:W-:Y:S02]  /*d890*/  LEA.HI.X.SX32 R5, R18, R3, 0x2, P1 ;  /* 0x0000000312057211 */ /* 0x000fe400008f16ff */
[C---:B------:R-:W-:Y:S02]  /*d8a0*/  IADD3 R16, R11.reuse, c[0x0][0x198], RZ ;  /* 0x000066000b107a10 */ /* 0x040fe40007ffe0ff */
[----:B------:R-:W-:Y:S02]  /*d8b0*/  LEA R10, P1, R11, R2, 0x2 ;  /* 0x000000020b0a7211 */ /* 0x000fe400078210ff */
[C---:B------:R-:W-:Y:S02]  /*d8c0*/  IADD3 R17, R0.reuse, 0x3e, RZ ;  /* 0x0000003e00117810 */ /* 0x040fe40007ffe0ff */
[----:B------:R-:W-:-:S02]  /*d8d0*/  IADD3 R0, R0, 0x3f, RZ ;  /* 0x0000003f00007810 */ /* 0x000fc40007ffe0ff */
[-C--:B------:R-:W-:Y:S02]  /*d8e0*/  LEA.HI.X.SX32 R9, R9, R3.reuse, 0x2, P6 ;  /* 0x0000000309097211 */ /* 0x080fe400030f16ff */
[C---:B---3--:R-:W-:Y:S02]  /*d8f0*/  LEA R12, P6, R16.reuse, R2, 0x2 ;  /* 0x00000002100c7211 */ /* 0x048fe400078c10ff */
[----:B------:R-:W-:Y:S02]  /*d900*/  LEA.HI.X.SX32 R11, R11, R3, 0x2, P1 ;  /* 0x000000030b0b7211 */ /* 0x000fe400008f16ff */
[----:B-1----:R-:W-:Y:S02]  /*d910*/  IADD3 R15, R16, c[0x0][0x198], RZ ;  /* 0x00006600100f7a10 */ /* 0x002fe40007ffe0ff */
[----:B------:R-:W-:Y:S02]  /*d920*/  ISETP.LT.AND P1, PT, R17, c[0x0][0x17c], !P0 ;  /* 0x00005f0011007a0c */ /* 0x000fe40004721270 */
[----:B------:R-:W-:-:S02]  /*d930*/  ISETP.LT.AND P0, PT, R0, c[0x0][0x17c], !P0 ;  /* 0x00005f0000007a0c */ /* 0x000fc40004701270 */
[-C--:B------:R-:W-:Y:S02]  /*d940*/  LEA.HI.X.SX32 R13, R16, R3.reuse, 0x2, P6 ;  /* 0x00000003100d7211 */ /* 0x080fe400030f16ff */
[C---:B------:R-:W-:Y:S02]  /*d950*/  LEA R14, P6, R15.reuse, R2, 0x2 ;  /* 0x000000020f0e7211 */ /* 0x040fe400078c10ff */
[C---:B------:R-:W-:Y:S01]  /*d960*/  IADD3 R16, R15.reuse, c[0x0][0x198], RZ ;  /* 0x000066000f107a10 */ /* 0x040fe20007ffe0ff */
[----:B------:R1:W-:Y:S01]  /*d970*/  @P5 STG.E [R4.64], R6 ;  /* 0x0000000604005986 */ /* 0x0003e2000c101904 */
[----:B------:R-:W-:-:S03]  /*d980*/  LEA.HI.X.SX32 R15, R15, R3, 0x2, P6 ;  /* 0x000000030f0f7211 */ /* 0x000fc600030f16ff */
[----:B------:R1:W-:Y:S01]  /*d990*/  @P4 STG.E [R8.64], R7 ;  /* 0x0000000708004986 */ /* 0x0003e2000c101904 */
[----:B------:R-:W-:-:S03]  /*d9a0*/  LEA R2, P6, R16, R2, 0x2 ;  /* 0x0000000210027211 */ /* 0x000fc600078c10ff */
[----:B------:R1:W-:Y:S04]  /*d9b0*/  @P3 STG.E [R10.64], R26 ;  /* 0x0000001a0a003986 */ /* 0x0003e8000c101904 */
[----:B------:R1:W-:Y:S01]  /*d9c0*/  @P2 STG.E [R12.64], R27 ;  /* 0x0000001b0c002986 */ /* 0x0003e2000c101904 */
[----:B------:R-:W-:-:S03]  /*d9d0*/  LEA.HI.X.SX32 R3, R16, R3, 0x2, P6 ;  /* 0x0000000310037211 */ /* 0x000fc600030f16ff */
[----:B------:R1:W-:Y:S01]  /*d9e0*/  @P1 STG.E [R14.64], R30 ;  /* 0x0000001e0e001986 */ /* 0x0003e2000c101904 */
[----:B------:R-:W-:Y:S05]  /*d9f0*/  @!P0 EXIT ;  /* 0x000000000000894d */ /* 0x000fea0003800000 */
[----:B------:R-:W-:Y:S01]  /*da00*/  STG.E [R2.64], R31 ;  /* 0x0000001f02007986 */ /* 0x000fe2000c101904 */
[----:B------:R-:W-:Y:S05]  /*da10*/  EXIT ;  /* 0x000000000000794d */ /* 0x000fea0003800000 */
.L_x_3:
[----:B------:R-:W-:-:S00]  /*da20*/  BRA `(.L_x_3) ;  /* 0xfffffff000007947 */ /* 0x000fc0000383ffff */
[----:B------:R-:W-:-:S00]  /*da30*/  NOP ;  /* 0x0000000000007918 */ /* 0x000fc00000000000 */
        /* <DEDUP_REMOVED lines=12> */
.L_x_4:


//--------------------- .nv.shared.matmul_kernel  --------------------------
	.section	.nv.shared.matmul_kernel,"aw",@nobits
	.sectionflags	@""
	.align	16
